	.target	sm_90a

	.elftype	@"ET_EXEC"


//--------------------- .note.nv.tkinfo           --------------------------
	.section	.note.nv.tkinfo,"",@"SHT_NOTE"
	.sectionflags	@"SHF_NOTE_NV_TKINFO"
	.tkinfo
        /*0018*/ 	.word	0x00000002
        /*0030*/ 	.string	""
        /*0030*/ 	.string	"ptxas"
        /*0030*/ 	.string	"Cuda compilation tools, release 13.0, V13.0.88"
        /*0030*/ 	.string	"Build cuda_13.0.r13.0/compiler.36424714_0"
        /*0030*/ 	.string	"-arch sm_90a -m 64 "



//--------------------- .note.nv.cuinfo           --------------------------
	.section	.note.nv.cuinfo,"",@"SHT_NOTE"
	.sectionflags	@"SHF_NOTE_NV_CUINFO"
        /*0018*/ 	.short	0x0002
        /*001a*/ 	.short	0x005a
        /*001c*/ 	.short	0x0082
	.zero		2


//--------------------- .nv.info                  --------------------------
	.section	.nv.info,"",@"SHT_CUDA_INFO"
	.align	4


	//----- nvinfo : EIATTR_REGCOUNT
	.align		4
        /*0000*/ 	.byte	0x04, 0x2f
        /*0002*/ 	.short	(.L_12 - .L_11)
	.align		4
.L_11:
        /*0004*/ 	.word	index@(_ZN7cutlass13device_kernelINS_4gemm6kernel13GemmUniversalIN4cute5tupleIJiiiiEEENS1_10collective13CollectiveMmaINS1_37MainloopSm90TmaGmmaWarpSpecializedFP8ILi3ENS5_IJNS4_1CILi1EEESB_SB_EEENS1_35KernelTmaWarpSpecializedCooperativeEEENS5_IJNSA_ILi256EEENSA_ILi128EEESG_EEENS_12float_e5m2_tENS5_IJlSB_lEEESI_SJ_NS4_8TiledMMAINS4_8MMA_AtomIJNS4_4SM904GMMA31MMA_64x128x32_F32E5M2E5M2_SS_TNILNSN_7ScaleInE1ELSP_1EEEEEENS4_6LayoutINS5_IJNSA_ILi2EEESB_SB_EEENS5_IJSB_NSA_ILi0EEESV_EEEEENS5_IJNS4_10UnderscoreESY_SY_EEEEENS4_13SM90_TMA_LOADENS4_14ComposedLayoutINS4_7SwizzleILi3ELi4ELi3EEENS4_18smem_ptr_flag_bitsILi8EEENSS_INS5_IJNSA_ILi8EEESG_EEENS5_IJSG_SB_EEEEEEEvNS4_8identityES11_S1B_vS1C_EENS_8epilogue10collective6detail29Sm90TmaWarpSpecializedAdapterINS1F_15DefaultEpilogueISI_SJ_SJ_NS1E_6thread17LinearCombinationISI_Li1EffLNS1J_9ScaleType4KindE0ELNS_15FloatRoundStyleE2ESI_EENS1_15EpilogueDefaultEEEEEvvEEEEvNT_6ParamsE)
        /*0008*/ 	.word	0x000000a8


	//----- nvinfo : EIATTR_FRAME_SIZE
	.align		4
.L_12:
        /*000c*/ 	.byte	0x04, 0x11
        /*000e*/ 	.short	(.L_14 - .L_13)
	.align		4
.L_13:
        /*0010*/ 	.word	index@(_ZN7cutlass13device_kernelINS_4gemm6kernel13GemmUniversalIN4cute5tupleIJiiiiEEENS1_10collective13CollectiveMmaINS1_37MainloopSm90TmaGmmaWarpSpecializedFP8ILi3ENS5_IJNS4_1CILi1EEESB_SB_EEENS1_35KernelTmaWarpSpecializedCooperativeEEENS5_IJNSA_ILi256EEENSA_ILi128EEESG_EEENS_12float_e5m2_tENS5_IJlSB_lEEESI_SJ_NS4_8TiledMMAINS4_8MMA_AtomIJNS4_4SM904GMMA31MMA_64x128x32_F32E5M2E5M2_SS_TNILNSN_7ScaleInE1ELSP_1EEEEEENS4_6LayoutINS5_IJNSA_ILi2EEESB_SB_EEENS5_IJSB_NSA_ILi0EEESV_EEEEENS5_IJNS4_10UnderscoreESY_SY_EEEEENS4_13SM90_TMA_LOADENS4_14ComposedLayoutINS4_7SwizzleILi3ELi4ELi3EEENS4_18smem_ptr_flag_bitsILi8EEENSS_INS5_IJNSA_ILi8EEESG_EEENS5_IJSG_SB_EEEEEEEvNS4_8identityES11_S1B_vS1C_EENS_8epilogue10collective6detail29Sm90TmaWarpSpecializedAdapterINS1F_15DefaultEpilogueISI_SJ_SJ_NS1E_6thread17LinearCombinationISI_Li1EffLNS1J_9ScaleType4KindE0ELNS_15FloatRoundStyleE2ESI_EENS1_15EpilogueDefaultEEEEEvvEEEEvNT_6ParamsE)
        /*0014*/ 	.word	0x000000f0


	//----- nvinfo : EIATTR_MIN_STACK_SIZE
	.align		4
.L_14:
        /*0018*/ 	.byte	0x04, 0x12
        /*001a*/ 	.short	(.L_16 - .L_15)
	.align		4
.L_15:
        /*001c*/ 	.word	index@(_ZN7cutlass13device_kernelINS_4gemm6kernel13GemmUniversalIN4cute5tupleIJiiiiEEENS1_10collective13CollectiveMmaINS1_37MainloopSm90TmaGmmaWarpSpecializedFP8ILi3ENS5_IJNS4_1CILi1EEESB_SB_EEENS1_35KernelTmaWarpSpecializedCooperativeEEENS5_IJNSA_ILi256EEENSA_ILi128EEESG_EEENS_12float_e5m2_tENS5_IJlSB_lEEESI_SJ_NS4_8TiledMMAINS4_8MMA_AtomIJNS4_4SM904GMMA31MMA_64x128x32_F32E5M2E5M2_SS_TNILNSN_7ScaleInE1ELSP_1EEEEEENS4_6LayoutINS5_IJNSA_ILi2EEESB_SB_EEENS5_IJSB_NSA_ILi0EEESV_EEEEENS5_IJNS4_10UnderscoreESY_SY_EEEEENS4_13SM90_TMA_LOADENS4_14ComposedLayoutINS4_7SwizzleILi3ELi4ELi3EEENS4_18smem_ptr_flag_bitsILi8EEENSS_INS5_IJNSA_ILi8EEESG_EEENS5_IJSG_SB_EEEEEEEvNS4_8identityES11_S1B_vS1C_EENS_8epilogue10collective6detail29Sm90TmaWarpSpecializedAdapterINS1F_15DefaultEpilogueISI_SJ_SJ_NS1E_6thread17LinearCombinationISI_Li1EffLNS1J_9ScaleType4KindE0ELNS_15FloatRoundStyleE2ESI_EENS1_15EpilogueDefaultEEEEEvvEEEEvNT_6ParamsE)
        /*0020*/ 	.word	0x000000f0
.L_16:


//--------------------- .nv.compat                --------------------------
	.section	.nv.compat,"",@"SHT_CUDA_COMPAT_INFO"
	.align	4
        /*0000*/ 	.byte	0x02, 0x09, 0x01, 0x00, 0x02, 0x02, 0x04, 0x00, 0x02, 0x05, 0x05, 0x00, 0x03, 0x07, 0x01, 0x01
        /*0010*/ 	.byte	0x02, 0x03, 0x01, 0x00, 0x02, 0x06, 0x01, 0x00, 0x04, 0x0b, 0x08, 0x00, 0x00, 0x00, 0x00, 0x00
        /*0020*/ 	.byte	0x00, 0x00, 0x00, 0x00


//--------------------- .nv.info._ZN7cutlass13device_kernelINS_4gemm6kernel13GemmUniversalIN4cute5tupleIJiiiiEEENS1_10collective13CollectiveMmaINS1_37MainloopSm90TmaGmmaWarpSpecializedFP8ILi3ENS5_IJNS4_1CILi1EEESB_SB_EEENS1_35KernelTmaWarpSpecializedCooperativeEEENS5_IJNSA_ILi256EEENSA_ILi128EEESG_EEENS_12float_e5m2_tENS5_IJlSB_lEEESI_SJ_NS4_8TiledMMAINS4_8MMA_AtomIJNS4_4SM904GMMA31MMA_64x128x32_F32E5M2E5M2_SS_TNILNSN_7ScaleInE1ELSP_1EEEEEENS4_6LayoutINS5_IJNSA_ILi2EEESB_SB_EEENS5_IJSB_NSA_ILi0EEESV_EEEEENS5_IJNS4_10UnderscoreESY_SY_EEEEENS4_13SM90_TMA_LOADENS4_14ComposedLayoutINS4_7SwizzleILi3ELi4ELi3EEENS4_18smem_ptr_flag_bitsILi8EEENSS_INS5_IJNSA_ILi8EEESG_EEENS5_IJSG_SB_EEEEEEEvNS4_8identityES11_S1B_vS1C_EENS_8epilogue10collective6detail29Sm90TmaWarpSpecializedAdapterINS1F_15DefaultEpilogueISI_SJ_SJ_NS1E_6thread17LinearCombinationISI_Li1EffLNS1J_9ScaleType4KindE0ELNS_15FloatRoundStyleE2ESI_EENS1_15EpilogueDefaultEEEEEvvEEEEvNT_6ParamsE --------------------------
	.section	.nv.info._ZN7cutlass13device_kernelINS_4gemm6kernel13GemmUniversalIN4cute5tupleIJiiiiEEENS1_10collective13CollectiveMmaINS1_37MainloopSm90TmaGmmaWarpSpecializedFP8ILi3ENS5_IJNS4_1CILi1EEESB_SB_EEENS1_35KernelTmaWarpSpecializedCooperativeEEENS5_IJNSA_ILi256EEENSA_ILi128EEESG_EEENS_12float_e5m2_tENS5_IJlSB_lEEESI_SJ_NS4_8TiledMMAINS4_8MMA_AtomIJNS4_4SM904GMMA31MMA_64x128x32_F32E5M2E5M2_SS_TNILNSN_7ScaleInE1ELSP_1EEEEEENS4_6LayoutINS5_IJNSA_ILi2EEESB_SB_EEENS5_IJSB_NSA_ILi0EEESV_EEEEENS5_IJNS4_10UnderscoreESY_SY_EEEEENS4_13SM90_TMA_LOADENS4_14ComposedLayoutINS4_7SwizzleILi3ELi4ELi3EEENS4_18smem_ptr_flag_bitsILi8EEENSS_INS5_IJNSA_ILi8EEESG_EEENS5_IJSG_SB_EEEEEEEvNS4_8identityES11_S1B_vS1C_EENS_8epilogue10collective6detail29Sm90TmaWarpSpecializedAdapterINS1F_15DefaultEpilogueISI_SJ_SJ_NS1E_6thread17LinearCombinationISI_Li1EffLNS1J_9ScaleType4KindE0ELNS_15FloatRoundStyleE2ESI_EENS1_15EpilogueDefaultEEEEEvvEEEEvNT_6ParamsE,"",@"SHT_CUDA_INFO"
	.sectionflags	@""
	.align	4


	//----- nvinfo : EIATTR_CUDA_API_VERSION
	.align		4
        /*0000*/ 	.byte	0x04, 0x37
        /*0002*/ 	.short	(.L_18 - .L_17)
.L_17:
        /*0004*/ 	.word	0x00000082


	//----- nvinfo : EIATTR_KPARAM_INFO
	.align		4
.L_18:
        /*0008*/ 	.byte	0x04, 0x17
        /*000a*/ 	.short	(.L_20 - .L_19)
.L_19:
        /*000c*/ 	.word	0x00000000
        /*0010*/ 	.short	0x0000
        /*0012*/ 	.short	0x0070
        /*0014*/ 	.byte	0x00, 0xf0, 0x01, 0x10


	//----- nvinfo : EIATTR_SPARSE_MMA_MASK
	.align		4
.L_20:
        /*0018*/ 	.byte	0x03, 0x50
        /*001a*/ 	.short	0x0000


	//----- nvinfo : EIATTR_MAXREG_COUNT
	.align		4
        /*001c*/ 	.byte	0x03, 0x1b
        /*001e*/ 	.short	0x00a8


	//----- nvinfo : EIATTR_NUM_BARRIERS
	.align		4
        /*0020*/ 	.byte	0x02, 0x4c
        /*0022*/ 	.byte	0x01
	.zero		1


	//----- nvinfo : EIATTR_ANNOTATIONS
	.align		4
        /*0024*/ 	.byte	0x04, 0x55
        /*0026*/ 	.short	(.L_22 - .L_21)


	//   ....[0]....
.L_21:
        /*0028*/ 	.word	0x00000001
        /*002c*/ 	.byte	0x70, 0x05, 0x00, 0x00, 0x01, 0x00, 0x00, 0x00, 0x90, 0x05, 0x00, 0x00, 0x01, 0x00, 0x00, 0x00
        /* <DEDUP_REMOVED lines=185> */
        /*0bcc*/ 	.byte	0x10, 0x03, 0x01, 0x00


	//----- nvinfo : EIATTR_MERCURY_ISA_VERSION
	.align		4
.L_22:
        /*0bd0*/ 	.byte	0x03, 0x5f
        /*0bd2*/ 	.short	0x0101


	//----- nvinfo : EIATTR_INT_WARP_WIDE_INSTR_OFFSETS
	.align		4
        /*0bd4*/ 	.byte	0x04, 0x31
        /*0bd6*/ 	.short	(.L_24 - .L_23)


	//   ....[0]....
.L_23:
        /*0bd8*/ 	.word	0x00000440


	//   ....[1]....
        /*0bdc*/ 	.word	0x00000450


	//   ....[2]....
        /*0be0*/ 	.word	0x00000580


	//----- nvinfo : EIATTR_COOP_GROUP_MASK_REGIDS
	.align		4
.L_24:
        /*0be4*/ 	.byte	0x04, 0x29
        /*0be6*/ 	.short	(.L_26 - .L_25)


	//   ....[0]....
.L_25:
        /*0be8*/ 	.word	0xffffffff


	//   ....[1]....
        /*0bec*/ 	.word	0xffffffff


	//   ....[2]....
        /*0bf0*/ 	.word	0xffffffff


	//   ....[3]....
        /*0bf4*/ 	.word	0xffffffff


	//   ....[4]....
        /*0bf8*/ 	.word	0xffffffff


	//----- nvinfo : EIATTR_COOP_GROUP_INSTR_OFFSETS
	.align		4
.L_26:
        /*0bfc*/ 	.byte	0x04, 0x28
        /*0bfe*/ 	.short	(.L_28 - .L_27)


	//   ....[0]....
.L_27:
        /*0c00*/ 	.word	0x00000070


	//   ....[1]....
        /*0c04*/ 	.word	0x00000080


	//   ....[2]....
        /*0c08*/ 	.word	0x000001a0


	//   ....[3]....
        /*0c0c*/ 	.word	0x00000390


	//   ....[4]....
        /*0c10*/ 	.word	0x000012d0


	//----- nvinfo : EIATTR_REG_RECONFIG
	.align		4
.L_28:
        /*0c14*/ 	.byte	0x01, 0x54
	.zero		2


	//----- nvinfo : EIATTR_MBARRIER_INSTR_OFFSETS
	.align		4
        /*0c18*/ 	.byte	0x04, 0x39
        /*0c1a*/ 	.short	(.L_30 - .L_29)


	//   ....[0]....
.L_29:
        /*0c1c*/ 	.word	0x00000320
        /*0c20*/ 	.word	0x000000ff
        /*0c24*/ 	.word	0x00000000
        /*0c28*/ 	.short	0x0100
        /*0c2a*/ 	.byte	0x09
	.zero		1


	//   ....[1]....
        /*0c2c*/ 	.word	0x00000330
        /*0c30*/ 	.word	0x000000ff
        /*0c34*/ 	.word	0x00000018
        /*0c38*/ 	.short	0x0100
        /*0c3a*/ 	.byte	0x09
	.zero		1


	//   ....[2]....
        /*0c3c*/ 	.word	0x00000340
        /*0c40*/ 	.word	0x000000ff
        /*0c44*/ 	.word	0x00000008
        /*0c48*/ 	.short	0x0100
        /*0c4a*/ 	.byte	0x09
	.zero		1


	//   ....[3]....
        /*0c4c*/ 	.word	0x00000350
        /*0c50*/ 	.word	0x000000ff
        /*0c54*/ 	.word	0x00000020
        /*0c58*/ 	.short	0x0100
        /*0c5a*/ 	.byte	0x09
	.zero		1


	//   ....[4]....
        /*0c5c*/ 	.word	0x00000360
        /*0c60*/ 	.word	0x000000ff
        /*0c64*/ 	.word	0x00000010
        /*0c68*/ 	.short	0x0100
        /*0c6a*/ 	.byte	0x09
	.zero		1


	//   ....[5]....
        /*0c6c*/ 	.word	0x00000370
        /*0c70*/ 	.word	0x000000ff
        /*0c74*/ 	.word	0x00000028
        /*0c78*/ 	.short	0x0100
        /*0c7a*/ 	.byte	0x09
	.zero		1


	//   ....[6]....
        /*0c7c*/ 	.word	0x000005b0
        /*0c80*/ 	.word	0x000000ff
        /*0c84*/ 	.word	0x00000040
        /*0c88*/ 	.short	0x0100
        /*0c8a*/ 	.byte	0x06
	.zero		1


	//   ....[7]....
        /*0c8c*/ 	.word	0x000005c0
        /*0c90*/ 	.word	0x000000ff
        /*0c94*/ 	.word	0x00000048
        /*0c98*/ 	.short	0x0100
        /*0c9a*/ 	.byte	0x06
	.zero		1


	//   ....[8]....
        /*0c9c*/ 	.word	0x00001ad0
        /*0ca0*/ 	.word	0x000000ff
        /*0ca4*/ 	.word	0x00000000
        /*0ca8*/ 	.short	0x010a
        /*0caa*/ 	.byte	0x06
	.zero		1


	//   ....[9]....
        /*0cac*/ 	.word	0x00001b10
        /*0cb0*/ 	.word	0x000000ff
        /*0cb4*/ 	.word	0x00000000
        /*0cb8*/ 	.short	0x010a
        /*0cba*/ 	.byte	0x06
	.zero		1


	//   ....[10]....
        /*0cbc*/ 	.word	0x00002e80
        /*0cc0*/ 	.word	0x000000ff
        /*0cc4*/ 	.word	0x00000000
        /*0cc8*/ 	.short	0x010a
        /*0cca*/ 	.byte	0x10
	.zero		1


	//   ....[11]....
        /*0ccc*/ 	.word	0x00002ec0
        /*0cd0*/ 	.word	0x000000ff
        /*0cd4*/ 	.word	0x00000000
        /*0cd8*/ 	.short	0x010a
        /*0cda*/ 	.byte	0x10
	.zero		1


	//   ....[12]....
        /*0cdc*/ 	.word	0x00004020
        /*0ce0*/ 	.word	0x000000ff
        /*0ce4*/ 	.word	0x00000000
        /*0ce8*/ 	.short	0x0101
        /*0cea*/ 	.byte	0x08
	.zero		1


	//   ....[13]....
        /*0cec*/ 	.word	0x000051b0
        /*0cf0*/ 	.word	0x000000ff
        /*0cf4*/ 	.word	0x00000000
        /*0cf8*/ 	.short	0x0101
        /*0cfa*/ 	.byte	0x08
	.zero		1


	//   ....[14]....
        /*0cfc*/ 	.word	0x0000f5c0
        /*0d00*/ 	.word	0x0000000d
        /*0d04*/ 	.word	0x00000018
        /*0d08*/ 	.short	0x010a
        /*0d0a*/ 	.byte	0x3f
	.zero		1


	//   ....[15]....
        /*0d0c*/ 	.word	0x0000f980
        /*0d10*/ 	.word	0x00000004
        /*0d14*/ 	.word	0x00000048
        /*0d18*/ 	.short	0x0101
        /*0d1a*/ 	.byte	0x3f
	.zero		1


	//   ....[16]....
        /*0d1c*/ 	.word	0x000100f0
        /*0d20*/ 	.word	0x00000007
        /*0d24*/ 	.word	0x00000000
        /*0d28*/ 	.short	0x010a
        /*0d2a*/ 	.byte	0x3f
	.zero		1


	//   ....[17]....
        /*0d2c*/ 	.word	0x00010170
        /*0d30*/ 	.word	0x00000009
        /*0d34*/ 	.word	0x00000000
        /*0d38*/ 	.short	0x010a
        /*0d3a*/ 	.byte	0x3f
	.zero		1


	//   ....[18]....
        /*0d3c*/ 	.word	0x00010200
        /*0d40*/ 	.word	0x00000003
        /*0d44*/ 	.word	0x00000000
        /*0d48*/ 	.short	0x010a
        /*0d4a*/ 	.byte	0x3f
	.zero		1


	//   ....[19]....
        /*0d4c*/ 	.word	0x00010270
        /*0d50*/ 	.word	0x00000003
        /*0d54*/ 	.word	0x00000000
        /*0d58*/ 	.short	0x010a
        /*0d5a*/ 	.byte	0x3f
	.zero		1


	//   ....[20]....
        /*0d5c*/ 	.word	0x000102e0
        /*0d60*/ 	.word	0x00000000
        /*0d64*/ 	.word	0x00000000
        /*0d68*/ 	.short	0x010a
        /*0d6a*/ 	.byte	0x3f
	.zero		1


	//   ....[21]....
        /*0d6c*/ 	.word	0x000103c0
        /*0d70*/ 	.word	0x0000000d
        /*0d74*/ 	.word	0x00000018
        /*0d78*/ 	.short	0x010a
        /*0d7a*/ 	.byte	0x3f
	.zero		1


	//   ....[22]....
        /*0d7c*/ 	.word	0x000104a0
        /*0d80*/ 	.word	0x00000007
        /*0d84*/ 	.word	0x00000000
        /*0d88*/ 	.short	0x010a
        /*0d8a*/ 	.byte	0x3f
	.zero		1


	//   ....[23]....
        /*0d8c*/ 	.word	0x000104f0
        /*0d90*/ 	.word	0x00000009
        /*0d94*/ 	.word	0x00000000
        /*0d98*/ 	.short	0x010a
        /*0d9a*/ 	.byte	0x3f
	.zero		1


	//----- nvinfo : EIATTR_NUM_MBARRIERS
	.align		4
.L_30:
        /*0d9c*/ 	.byte	0x03, 0x38
        /*0d9e*/ 	.short	0x0008


	//----- nvinfo : EIATTR_EXIT_INSTR_OFFSETS
	.align		4
        /*0da0*/ 	.byte	0x04, 0x1c
        /*0da2*/ 	.short	(.L_32 - .L_31)


	//   ....[0]....
.L_31:
        /*0da4*/ 	.word	0x00000620


	//   ....[1]....
        /*0da8*/ 	.word	0x00000f70


	//   ....[2]....
        /*0dac*/ 	.word	0x0000ec00


	//   ....[3]....
        /*0db0*/ 	.word	0x0000f250


	//   ....[4]....
        /*0db4*/ 	.word	0x00010250


	//----- nvinfo : EIATTR_MAX_THREADS
	.align		4
.L_32:
        /*0db8*/ 	.byte	0x04, 0x05
        /*0dba*/ 	.short	(.L_34 - .L_33)
.L_33:
        /*0dbc*/ 	.word	0x00000180
        /*0dc0*/ 	.word	0x00000001
        /*0dc4*/ 	.word	0x00000001


	//----- nvinfo : EIATTR_CRS_STACK_SIZE
	.align		4
.L_34:
        /*0dc8*/ 	.byte	0x04, 0x1e
        /*0dca*/ 	.short	(.L_36 - .L_35)
.L_35:
        /*0dcc*/ 	.word	0x00000000


	//----- nvinfo : EIATTR_CBANK_PARAM_SIZE
	.align		4
.L_36:
        /*0dd0*/ 	.byte	0x03, 0x19
        /*0dd2*/ 	.short	0x0470


	//----- nvinfo : EIATTR_PARAM_CBANK
	.align		4
        /*0dd4*/ 	.byte	0x04, 0x0a
        /*0dd6*/ 	.short	(.L_38 - .L_37)
	.align		4
.L_37:
        /*0dd8*/ 	.word	index@(.nv.constant0._ZN7cutlass13device_kernelINS_4gemm6kernel13GemmUniversalIN4cute5tupleIJiiiiEEENS1_10collective13CollectiveMmaINS1_37MainloopSm90TmaGmmaWarpSpecializedFP8ILi3ENS5_IJNS4_1CILi1EEESB_SB_EEENS1_35KernelTmaWarpSpecializedCooperativeEEENS5_IJNSA_ILi256EEENSA_ILi128EEESG_EEENS_12float_e5m2_tENS5_IJlSB_lEEESI_SJ_NS4_8TiledMMAINS4_8MMA_AtomIJNS4_4SM904GMMA31MMA_64x128x32_F32E5M2E5M2_SS_TNILNSN_7ScaleInE1ELSP_1EEEEEENS4_6LayoutINS5_IJNSA_ILi2EEESB_SB_EEENS5_IJSB_NSA_ILi0EEESV_EEEEENS5_IJNS4_10UnderscoreESY_SY_EEEEENS4_13SM90_TMA_LOADENS4_14ComposedLayoutINS4_7SwizzleILi3ELi4ELi3EEENS4_18smem_ptr_flag_bitsILi8EEENSS_INS5_IJNSA_ILi8EEESG_EEENS5_IJSG_SB_EEEEEEEvNS4_8identityES11_S1B_vS1C_EENS_8epilogue10collective6detail29Sm90TmaWarpSpecializedAdapterINS1F_15DefaultEpilogueISI_SJ_SJ_NS1E_6thread17LinearCombinationISI_Li1EffLNS1J_9ScaleType4KindE0ELNS_15FloatRoundStyleE2ESI_EENS1_15EpilogueDefaultEEEEEvvEEEEvNT_6ParamsE)
        /*0ddc*/ 	.short	0x0210
        /*0dde*/ 	.short	0x0470


	//----- nvinfo : EIATTR_SW_WAR
	.align		4
.L_38:
        /*0de0*/ 	.byte	0x04, 0x36
        /*0de2*/ 	.short	(.L_40 - .L_39)
.L_39:
        /*0de4*/ 	.word	0x00000008
.L_40:


//--------------------- .nv.callgraph             --------------------------
	.section	.nv.callgraph,"",@"SHT_CUDA_CALLGRAPH"
	.align	4
	.sectionentsize	8
	.align		4
        /*0000*/ 	.word	0x00000000
	.align		4
        /*0004*/ 	.word	0xffffffff
	.align		4
        /*0008*/ 	.word	0x00000000
	.align		4
        /*000c*/ 	.word	0xfffffffe
	.align		4
        /*0010*/ 	.word	0x00000000
	.align		4
        /*0014*/ 	.word	0xfffffffd
	.align		4
        /*0018*/ 	.word	0x00000000
	.align		4
        /*001c*/ 	.word	0xfffffffc


//--------------------- .nv.constant4             --------------------------
	.section	.nv.constant4,"a",@progbits
	.align	8
	.align		8
.nv.constant4:
        /*0000*/ 	.dword	_ZN40_INTERNAL_75ce0a65_4_k_cu_08e498e0_267854cuda3std3__45__cpo5beginE
	.align		8
        /*0008*/ 	.dword	_ZN40_INTERNAL_75ce0a65_4_k_cu_08e498e0_267854cuda3std3__45__cpo3endE
	.align		8
        /*0010*/ 	.dword	_ZN40_INTERNAL_75ce0a65_4_k_cu_08e498e0_267854cuda3std3__45__cpo6cbeginE
	.align		8
        /*0018*/ 	.dword	_ZN40_INTERNAL_75ce0a65_4_k_cu_08e498e0_267854cuda3std3__45__cpo4cendE
	.align		8
        /*0020*/ 	.dword	_ZN40_INTERNAL_75ce0a65_4_k_cu_08e498e0_267854cuda3std3__442_GLOBAL__N__75ce0a65_4_k_cu_08e498e0_267856ignoreE
	.align		8
        /*0028*/ 	.dword	_ZN40_INTERNAL_75ce0a65_4_k_cu_08e498e0_267854cuda3std3__419piecewise_constructE
	.align		8
        /*0030*/ 	.dword	_ZN40_INTERNAL_75ce0a65_4_k_cu_08e498e0_267854cuda3std3__48in_placeE
	.align		8
        /*0038*/ 	.dword	_ZN40_INTERNAL_75ce0a65_4_k_cu_08e498e0_267854cuda3std6ranges3__45__cpo4swapE
	.align		8
        /*0040*/ 	.dword	_ZN40_INTERNAL_75ce0a65_4_k_cu_08e498e0_267854cuda3std6ranges3__45__cpo9iter_moveE
	.align		8
        /*0048*/ 	.dword	_ZN40_INTERNAL_75ce0a65_4_k_cu_08e498e0_267854cute7productE
	.align		8
        /*0050*/ 	.dword	_ZN40_INTERNAL_75ce0a65_4_k_cu_08e498e0_267854cute1_E


//--------------------- .text._ZN7cutlass13device_kernelINS_4gemm6kernel13GemmUniversalIN4cute5tupleIJiiiiEEENS1_10collective13CollectiveMmaINS1_37MainloopSm90TmaGmmaWarpSpecializedFP8ILi3ENS5_IJNS4_1CILi1EEESB_SB_EEENS1_35KernelTmaWarpSpecializedCooperativeEEENS5_IJNSA_ILi256EEENSA_ILi128EEESG_EEENS_12float_e5m2_tENS5_IJlSB_lEEESI_SJ_NS4_8TiledMMAINS4_8MMA_AtomIJNS4_4SM904GMMA31MMA_64x128x32_F32E5M2E5M2_SS_TNILNSN_7ScaleInE1ELSP_1EEEEEENS4_6LayoutINS5_IJNSA_ILi2EEESB_SB_EEENS5_IJSB_NSA_ILi0EEESV_EEEEENS5_IJNS4_10UnderscoreESY_SY_EEEEENS4_13SM90_TMA_LOADENS4_14ComposedLayoutINS4_7SwizzleILi3ELi4ELi3EEENS4_18smem_ptr_flag_bitsILi8EEENSS_INS5_IJNSA_ILi8EEESG_EEENS5_IJSG_SB_EEEEEEEvNS4_8identityES11_S1B_vS1C_EENS_8epilogue10collective6detail29Sm90TmaWarpSpecializedAdapterINS1F_15DefaultEpilogueISI_SJ_SJ_NS1E_6thread17LinearCombinationISI_Li1EffLNS1J_9ScaleType4KindE0ELNS_15FloatRoundStyleE2ESI_EENS1_15EpilogueDefaultEEEEEvvEEEEvNT_6ParamsE --------------------------
	.section	.text._ZN7cutlass13device_kernelINS_4gemm6kernel13GemmUniversalIN4cute5tupleIJiiiiEEENS1_10collective13CollectiveMmaINS1_37MainloopSm90TmaGmmaWarpSpecializedFP8ILi3ENS5_IJNS4_1CILi1EEESB_SB_EEENS1_35KernelTmaWarpSpecializedCooperativeEEENS5_IJNSA_ILi256EEENSA_ILi128EEESG_EEENS_12float_e5m2_tENS5_IJlSB_lEEESI_SJ_NS4_8TiledMMAINS4_8MMA_AtomIJNS4_4SM904GMMA31MMA_64x128x32_F32E5M2E5M2_SS_TNILNSN_7ScaleInE1ELSP_1EEEEEENS4_6LayoutINS5_IJNSA_ILi2EEESB_SB_EEENS5_IJSB_NSA_ILi0EEESV_EEEEENS5_IJNS4_10UnderscoreESY_SY_EEEEENS4_13SM90_TMA_LOADENS4_14ComposedLayoutINS4_7SwizzleILi3ELi4ELi3EEENS4_18smem_ptr_flag_bitsILi8EEENSS_INS5_IJNSA_ILi8EEESG_EEENS5_IJSG_SB_EEEEEEEvNS4_8identityES11_S1B_vS1C_EENS_8epilogue10collective6detail29Sm90TmaWarpSpecializedAdapterINS1F_15DefaultEpilogueISI_SJ_SJ_NS1E_6thread17LinearCombinationISI_Li1EffLNS1J_9ScaleType4KindE0ELNS_15FloatRoundStyleE2ESI_EENS1_15EpilogueDefaultEEEEEvvEEEEvNT_6ParamsE,"ax",@progbits
	.align	128
.text._ZN7cutlass13device_kernelINS_4gemm6kernel13GemmUniversalIN4cute5tupleIJiiiiEEENS1_10collective13CollectiveMmaINS1_37MainloopSm90TmaGmmaWarpSpecializedFP8ILi3ENS5_IJNS4_1CILi1EEESB_SB_EEENS1_35KernelTmaWarpSpecializedCooperativeEEENS5_IJNSA_ILi256EEENSA_ILi128EEESG_EEENS_12float_e5m2_tENS5_IJlSB_lEEESI_SJ_NS4_8TiledMMAINS4_8MMA_AtomIJNS4_4SM904GMMA31MMA_64x128x32_F32E5M2E5M2_SS_TNILNSN_7ScaleInE1ELSP_1EEEEEENS4_6LayoutINS5_IJNSA_ILi2EEESB_SB_EEENS5_IJSB_NSA_ILi0EEESV_EEEEENS5_IJNS4_10UnderscoreESY_SY_EEEEENS4_13SM90_TMA_LOADENS4_14ComposedLayoutINS4_7SwizzleILi3ELi4ELi3EEENS4_18smem_ptr_flag_bitsILi8EEENSS_INS5_IJNSA_ILi8EEESG_EEENS5_IJSG_SB_EEEEEEEvNS4_8identityES11_S1B_vS1C_EENS_8epilogue10collective6detail29Sm90TmaWarpSpecializedAdapterINS1F_15DefaultEpilogueISI_SJ_SJ_NS1E_6thread17LinearCombinationISI_Li1EffLNS1J_9ScaleType4KindE0ELNS_15FloatRoundStyleE2ESI_EENS1_15EpilogueDefaultEEEEEvvEEEEvNT_6ParamsE:
        .type           _ZN7cutlass13device_kernelINS_4gemm6kernel13GemmUniversalIN4cute5tupleIJiiiiEEENS1_10collective13CollectiveMmaINS1_37MainloopSm90TmaGmmaWarpSpecializedFP8ILi3ENS5_IJNS4_1CILi1EEESB_SB_EEENS1_35KernelTmaWarpSpecializedCooperativeEEENS5_IJNSA_ILi256EEENSA_ILi128EEESG_EEENS_12float_e5m2_tENS5_IJlSB_lEEESI_SJ_NS4_8TiledMMAINS4_8MMA_AtomIJNS4_4SM904GMMA31MMA_64x128x32_F32E5M2E5M2_SS_TNILNSN_7ScaleInE1ELSP_1EEEEEENS4_6LayoutINS5_IJNSA_ILi2EEESB_SB_EEENS5_IJSB_NSA_ILi0EEESV_EEEEENS5_IJNS4_10UnderscoreESY_SY_EEEEENS4_13SM90_TMA_LOADENS4_14ComposedLayoutINS4_7SwizzleILi3ELi4ELi3EEENS4_18smem_ptr_flag_bitsILi8EEENSS_INS5_IJNSA_ILi8EEESG_EEENS5_IJSG_SB_EEEEEEEvNS4_8identityES11_S1B_vS1C_EENS_8epilogue10collective6detail29Sm90TmaWarpSpecializedAdapterINS1F_15DefaultEpilogueISI_SJ_SJ_NS1E_6thread17LinearCombinationISI_Li1EffLNS1J_9ScaleType4KindE0ELNS_15FloatRoundStyleE2ESI_EENS1_15EpilogueDefaultEEEEEvvEEEEvNT_6ParamsE,@function
        .size           _ZN7cutlass13device_kernelINS_4gemm6kernel13GemmUniversalIN4cute5tupleIJiiiiEEENS1_10collective13CollectiveMmaINS1_37MainloopSm90TmaGmmaWarpSpecializedFP8ILi3ENS5_IJNS4_1CILi1EEESB_SB_EEENS1_35KernelTmaWarpSpecializedCooperativeEEENS5_IJNSA_ILi256EEENSA_ILi128EEESG_EEENS_12float_e5m2_tENS5_IJlSB_lEEESI_SJ_NS4_8TiledMMAINS4_8MMA_AtomIJNS4_4SM904GMMA31MMA_64x128x32_F32E5M2E5M2_SS_TNILNSN_7ScaleInE1ELSP_1EEEEEENS4_6LayoutINS5_IJNSA_ILi2EEESB_SB_EEENS5_IJSB_NSA_ILi0EEESV_EEEEENS5_IJNS4_10UnderscoreESY_SY_EEEEENS4_13SM90_TMA_LOADENS4_14ComposedLayoutINS4_7SwizzleILi3ELi4ELi3EEENS4_18smem_ptr_flag_bitsILi8EEENSS_INS5_IJNSA_ILi8EEESG_EEENS5_IJSG_SB_EEEEEEEvNS4_8identityES11_S1B_vS1C_EENS_8epilogue10collective6detail29Sm90TmaWarpSpecializedAdapterINS1F_15DefaultEpilogueISI_SJ_SJ_NS1E_6thread17LinearCombinationISI_Li1EffLNS1J_9ScaleType4KindE0ELNS_15FloatRoundStyleE2ESI_EENS1_15EpilogueDefaultEEEEEvvEEEEvNT_6ParamsE,(.L_x_327 - _ZN7cutlass13device_kernelINS_4gemm6kernel13GemmUniversalIN4cute5tupleIJiiiiEEENS1_10collective13CollectiveMmaINS1_37MainloopSm90TmaGmmaWarpSpecializedFP8ILi3ENS5_IJNS4_1CILi1EEESB_SB_EEENS1_35KernelTmaWarpSpecializedCooperativeEEENS5_IJNSA_ILi256EEENSA_ILi128EEESG_EEENS_12float_e5m2_tENS5_IJlSB_lEEESI_SJ_NS4_8TiledMMAINS4_8MMA_AtomIJNS4_4SM904GMMA31MMA_64x128x32_F32E5M2E5M2_SS_TNILNSN_7ScaleInE1ELSP_1EEEEEENS4_6LayoutINS5_IJNSA_ILi2EEESB_SB_EEENS5_IJSB_NSA_ILi0EEESV_EEEEENS5_IJNS4_10UnderscoreESY_SY_EEEEENS4_13SM90_TMA_LOADENS4_14ComposedLayoutINS4_7SwizzleILi3ELi4ELi3EEENS4_18smem_ptr_flag_bitsILi8EEENSS_INS5_IJNSA_ILi8EEESG_EEENS5_IJSG_SB_EEEEEEEvNS4_8identityES11_S1B_vS1C_EENS_8epilogue10collective6detail29Sm90TmaWarpSpecializedAdapterINS1F_15DefaultEpilogueISI_SJ_SJ_NS1E_6thread17LinearCombinationISI_Li1EffLNS1J_9ScaleType4KindE0ELNS_15FloatRoundStyleE2ESI_EENS1_15EpilogueDefaultEEEEEvvEEEEvNT_6ParamsE)
        .other          _ZN7cutlass13device_kernelINS_4gemm6kernel13GemmUniversalIN4cute5tupleIJiiiiEEENS1_10collective13CollectiveMmaINS1_37MainloopSm90TmaGmmaWarpSpecializedFP8ILi3ENS5_IJNS4_1CILi1EEESB_SB_EEENS1_35KernelTmaWarpSpecializedCooperativeEEENS5_IJNSA_ILi256EEENSA_ILi128EEESG_EEENS_12float_e5m2_tENS5_IJlSB_lEEESI_SJ_NS4_8TiledMMAINS4_8MMA_AtomIJNS4_4SM904GMMA31MMA_64x128x32_F32E5M2E5M2_SS_TNILNSN_7ScaleInE1ELSP_1EEEEEENS4_6LayoutINS5_IJNSA_ILi2EEESB_SB_EEENS5_IJSB_NSA_ILi0EEESV_EEEEENS5_IJNS4_10UnderscoreESY_SY_EEEEENS4_13SM90_TMA_LOADENS4_14ComposedLayoutINS4_7SwizzleILi3ELi4ELi3EEENS4_18smem_ptr_flag_bitsILi8EEENSS_INS5_IJNSA_ILi8EEESG_EEENS5_IJSG_SB_EEEEEEEvNS4_8identityES11_S1B_vS1C_EENS_8epilogue10collective6detail29Sm90TmaWarpSpecializedAdapterINS1F_15DefaultEpilogueISI_SJ_SJ_NS1E_6thread17LinearCombinationISI_Li1EffLNS1J_9ScaleType4KindE0ELNS_15FloatRoundStyleE2ESI_EENS1_15EpilogueDefaultEEEEEvvEEEEvNT_6ParamsE,@"STO_CUDA_ENTRY STV_DEFAULT"
_ZN7cutlass13device_kernelINS_4gemm6kernel13GemmUniversalIN4cute5tupleIJiiiiEEENS1_10collective13CollectiveMmaINS1_37MainloopSm90TmaGmmaWarpSpecializedFP8ILi3ENS5_IJNS4_1CILi1EEESB_SB_EEENS1_35KernelTmaWarpSpecializedCooperativeEEENS5_IJNSA_ILi256EEENSA_ILi128EEESG_EEENS_12float_e5m2_tENS5_IJlSB_lEEESI_SJ_NS4_8TiledMMAINS4_8MMA_AtomIJNS4_4SM904GMMA31MMA_64x128x32_F32E5M2E5M2_SS_TNILNSN_7ScaleInE1ELSP_1EEEEEENS4_6LayoutINS5_IJNSA_ILi2EEESB_SB_EEENS5_IJSB_NSA_ILi0EEESV_EEEEENS5_IJNS4_10UnderscoreESY_SY_EEEEENS4_13SM90_TMA_LOADENS4_14ComposedLayoutINS4_7SwizzleILi3ELi4ELi3EEENS4_18smem_ptr_flag_bitsILi8EEENSS_INS5_IJNSA_ILi8EEESG_EEENS5_IJSG_SB_EEEEEEEvNS4_8identityES11_S1B_vS1C_EENS_8epilogue10collective6detail29Sm90TmaWarpSpecializedAdapterINS1F_15DefaultEpilogueISI_SJ_SJ_NS1E_6thread17LinearCombinationISI_Li1EffLNS1J_9ScaleType4KindE0ELNS_15FloatRoundStyleE2ESI_EENS1_15EpilogueDefaultEEEEEvvEEEEvNT_6ParamsE:
[----:B------:R-:W0:Y:S02]  /*0000*/  LDC R1, c[0x0][0x28] ;  /* 0x00000a00ff017b82 */ /* 0x000e240000000800 */
[----:B0-----:R-:W-:Y:S01]  /*0010*/  VIADD R1, R1, 0xffffff10 ;  /* 0xffffff1001017836 */ /* 0x001fe20000000000 */
[----:B------:R-:W0:Y:S01]  /*0020*/  S2R R2, SR_TID.X ;  /* 0x0000000000027919 */ /* 0x000e220000002100 */
[----:B------:R-:W-:Y:S01]  /*0030*/  ELECT P0, URZ, PT ;  /* 0x00000000003f782f */ /* 0x000fe20003800000 */
[----:B------:R-:W-:Y:S01]  /*0040*/  BSSY B0, `(.L_x_0) ;  /* 0x0000015000007945 */ /* 0x000fe20003800000 */
[--C-:B0-----:R-:W-:Y:S02]  /*0050*/  SHF.R.U32.HI R0, RZ, 0x5, R2.reuse ;  /* 0x00000005ff007819 */ /* 0x101fe40000011602 */
[----:B------:R-:W-:-:S03]  /*0060*/  SHF.R.U32.HI R2, RZ, 0x7, R2 ;  /* 0x00000007ff027819 */ /* 0x000fc60000011602 */
[----:B------:R-:W0:Y:S04]  /*0070*/  SHFL.IDX PT, R3, R0, RZ, 0x1f ;  /* 0x00001fff00037589 */ /* 0x000e2800000e0000 */
[----:B------:R-:W1:Y:S01]  /*0080*/  SHFL.IDX PT, R2, R2, RZ, 0x1f ;  /* 0x00001fff02027589 */ /* 0x000e6200000e0000 */
[----:B0-----:R-:W-:Y:S02]  /*0090*/  R2UR UR4, R3 ;  /* 0x00000000030472ca */ /* 0x001fe400000e0000 */
[----:B-1----:R-:W-:-:S11]  /*00a0*/  R2UR UR6, R2 ;  /* 0x00000000020672ca */ /* 0x002fd600000e0000 */
[----:B------:R-:W-:Y:S02]  /*00b0*/  USHF.R.S32.HI UR5, URZ, 0x1f, UR4 ;  /* 0x0000001f3f057899 */ /* 0x000fe40008011404 */
[----:B------:R-:W-:Y:S02]  /*00c0*/  ISETP.NE.OR P0, PT, RZ, UR4, !P0 ;  /* 0x00000004ff007c0c */ /* 0x000fe4000c705670 */
[----:B------:R-:W-:-:S04]  /*00d0*/  ULEA.HI UR5, UR5, UR4, URZ, 0x2 ;  /* 0x0000000405057291 */ /* 0x000fc8000f8f103f */
[----:B------:R-:W-:-:S04]  /*00e0*/  ULOP3.LUT UR5, UR5, 0xfffffffc, URZ, 0xc0, !UPT ;  /* 0xfffffffc05057892 */ /* 0x000fc8000f8ec03f */
[----:B------:R-:W-:-:S03]  /*00f0*/  UIADD3 UR8, UR4, -UR5, URZ ;  /* 0x8000000504087290 */ /* 0x000fc6000fffe03f */
[----:B------:R-:W-:Y:S09]  /*0100*/  @P0 BRA `(.L_x_1) ;  /* 0x0000000000200947 */ /* 0x000ff20003800000 */
[----:B------:R-:W-:Y:S02]  /*0110*/  ULDC.64 UR4, c[0x0][0x198] ;  /* 0x0000660000047ab9 */ /* 0x000fe40000000a00 */
[----:B------:R-:W-:Y:S02]  /*0120*/  UIADD3 UR10, UP0, UR4, 0xf0, URZ ;  /* 0x000000f0040a7890 */ /* 0x000fe4000ff1e03f */
[----:B------:R-:W-:Y:S02]  /*0130*/  UIADD3 UR4, UP1, UR4, 0x1f0, URZ ;  /* 0x000001f004047890 */ /* 0x000fe4000ff3e03f */
[----:B------:R-:W-:Y:S02]  /*0140*/  UIADD3.X UR11, URZ, UR5, URZ, UP0, !UPT ;  /* 0x000000053f0b7290 */ /* 0x000fe400087fe43f */
[----:B------:R-:W-:-:S07]  /*0150*/  UIADD3.X UR5, URZ, UR5, URZ, UP1, !UPT ;  /* 0x000000053f057290 */ /* 0x000fce0008ffe43f */
[----:B------:R0:W-:Y:S02]  /*0160*/  UTMACCTL.PF [UR10] ;  /* 0x000000000a0079b9 */ /* 0x0001e40008040000 */
[----:B------:R0:W-:Y:S02]  /*0170*/  UTMACCTL.PF [UR4] ;  /* 0x00000000040079b9 */ /* 0x0001e40008040000 */
[----:B0-----:R-:W-:Y:S01]  /*0180*/  NOP ;  /* 0x0000000000007918 */ /* 0x001fe20000000000 */
.L_x_1:
[----:B------:R-:W-:Y:S05]  /*0190*/  BSYNC B0 ;  /* 0x0000000000007941 */ /* 0x000fea0003800000 */
.L_x_0:
[----:B------:R-:W0:Y:S01]  /*01a0*/  SHFL.IDX PT, R2, R0, RZ, 0x1f ;  /* 0x00001fff00027589 */ /* 0x000e2200000e0000 */
[----:B------:R-:W-:Y:S01]  /*01b0*/  UISETP.NE.AND UP0, UPT, UR8, 0x3, UPT ;  /* 0x000000030800788c */ /* 0x000fe2000bf05270 */
[----:B------:R-:W-:Y:S01]  /*01c0*/  ISETP.NE.AND P1, PT, RZ, UR6, PT ;  /* 0x00000006ff007c0c */ /* 0x000fe2000bf25270 */
[----:B------:R-:W-:Y:S02]  /*01d0*/  UIADD3 UR10, UR6, -0x1, URZ ;  /* 0xffffffff060a7890 */ /* 0x000fe4000fffe03f */
[----:B------:R-:W-:Y:S02]  /*01e0*/  UISETP.EQ.OR UP0, UPT, UR8, URZ, !UP0 ;  /* 0x0000003f0800728c */ /* 0x000fe4000c702670 */
[----:B------:R-:W-:Y:S02]  /*01f0*/  UISETP.GE.U32.AND UP1, UPT, UR10, 0x2, UPT ;  /* 0x000000020a00788c */ /* 0x000fe4000bf26070 */
[----:B------:R-:W-:-:S04]  /*0200*/  UISETP.EQ.AND UP0, UPT, UR6, URZ, UP0 ;  /* 0x0000003f0600728c */ /* 0x000fc80008702270 */
[----:B------:R-:W-:-:S04]  /*0210*/  USEL UR13, URZ, 0x1, !UP0 ;  /* 0x000000013f0d7887 */ /* 0x000fc8000c000000 */
[----:B------:R-:W-:Y:S01]  /*0220*/  USEL UR13, UR13, 0x2, UP1 ;  /* 0x000000020d0d7887 */ /* 0x000fe20008800000 */
[----:B0-----:R-:W-:-:S13]  /*0230*/  ISETP.NE.AND P0, PT, R2, RZ, PT ;  /* 0x000000ff0200720c */ /* 0x001fda0003f05270 */
[----:B------:R-:W-:Y:S05]  /*0240*/  @P0 BRA `(.L_x_2) ;  /* 0x0000000000500947 */ /* 0x000fea0003800000 */
[----:B------:R-:W0:Y:S01]  /*0250*/  S2UR UR9, SR_CgaCtaId ;  /* 0x00000000000979c3 */ /* 0x000e220000008800 */
[----:B------:R-:W-:Y:S01]  /*0260*/  UMOV UR4, 0x400 ;  /* 0x0000040000047882 */ /* 0x000fe20000000000 */
[----:B------:R-:W-:Y:S01]  /*0270*/  UMOV UR5, 0x1 ;  /* 0x0000000100057882 */ /* 0x000fe20000000000 */
[----:B------:R-:W-:Y:S01]  /*0280*/  UMOV UR6, 0x100 ;  /* 0x0000010000067882 */ /* 0x000fe20000000000 */
[----:B------:R-:W-:Y:S01]  /*0290*/  ELECT P0, URZ, PT ;  /* 0x00000000003f782f */ /* 0x000fe20003800000 */
[----:B------:R-:W-:-:S04]  /*02a0*/  UIADD3 UR6, -UR6, 0x100000, URZ ;  /* 0x0010000006067890 */ /* 0x000fc8000fffe13f */
[----:B------:R-:W-:Y:S02]  /*02b0*/  USHF.L.U32 UR7, UR6, 0xb, URZ ;  /* 0x0000000b06077899 */ /* 0x000fe4000800063f */
[----:B------:R-:W-:Y:S02]  /*02c0*/  USHF.L.U32 UR6, UR6, 0x1, URZ ;  /* 0x0000000106067899 */ /* 0x000fe4000800063f */
[----:B0-----:R-:W-:Y:S02]  /*02d0*/  ULEA UR9, UR9, UR4, 0x18 ;  /* 0x0000000409097291 */ /* 0x001fe4000f8ec03f */
[----:B------:R-:W-:-:S04]  /*02e0*/  UIADD3 UR4, -UR5, 0x100000, URZ ;  /* 0x0010000005047890 */ /* 0x000fc8000fffe13f */
[----:B------:R-:W-:Y:S02]  /*02f0*/  USHF.L.U32 UR5, UR4, 0xb, URZ ;  /* 0x0000000b04057899 */ /* 0x000fe4000800063f */
[----:B------:R-:W-:Y:S01]  /*0300*/  USHF.L.U32 UR4, UR4, 0x1, URZ ;  /* 0x0000000104047899 */ /* 0x000fe2000800063f */
[----:B------:R-:W0:Y:S11]  /*0310*/  FENCE.VIEW.ASYNC.S ;  /* 0x00000000000073c6 */ /* 0x000e360000000000 */
[----:B0-----:R0:W1:Y:S01]  /*0320*/  SYNCS.EXCH.64 URZ, [UR9], UR4 ;  /* 0x00000004093f75b2 */ /* 0x0010620008000100 */
[----:B------:R0:W2:Y:S01]  /*0330*/  SYNCS.EXCH.64 URZ, [UR9+0x18], UR6 ;  /* 0x00001806093f75b2 */ /* 0x0000a20008000100 */
[----:B------:R0:W3:Y:S01]  /*0340*/  SYNCS.EXCH.64 URZ, [UR9+0x8], UR4 ;  /* 0x00000804093f75b2 */ /* 0x0000e20008000100 */
[----:B------:R0:W4:Y:S01]  /*0350*/  SYNCS.EXCH.64 URZ, [UR9+0x20], UR6 ;  /* 0x00002006093f75b2 */ /* 0x0001220008000100 */
[----:B------:R0:W0:Y:S01]  /*0360*/  SYNCS.EXCH.64 URZ, [UR9+0x10], UR4 ;  /* 0x00001004093f75b2 */ /* 0x0000220008000100 */
[----:B------:R0:W0:Y:S01]  /*0370*/  SYNCS.EXCH.64 URZ, [UR9+0x28], UR6 ;  /* 0x00002806093f75b2 */ /* 0x0000220008000100 */
[----:B------:R-:W-:Y:S01]  /*0380*/  NOP ;  /* 0x0000000000007918 */ /* 0x000fe20000000000 */
.L_x_2:
[----:B------:R-:W5:Y:S01]  /*0390*/  SHFL.IDX PT, R0, R0, RZ, 0x1f ;  /* 0x00001fff00007589 */ /* 0x000f6200000e0000 */
[----:B------:R-:W1:Y:S01]  /*03a0*/  LDC R2, c[0x0][0x65c] ;  /* 0x00019700ff027b82 */ /* 0x000e620000000800 */
[----:B------:R-:W-:Y:S01]  /*03b0*/  ELECT P0, URZ, PT ;  /* 0x00000000003f782f */ /* 0x000fe20003800000 */
[----:B------:R-:W-:Y:S01]  /*03c0*/  IMAD.MOV.U32 R3, RZ, RZ, RZ ;  /* 0x000000ffff037224 */ /* 0x000fe200078e00ff */
[----:B0-----:R-:W-:Y:S01]  /*03d0*/  UMOV UR4, 0x20 ;  /* 0x0000002000047882 */ /* 0x001fe20000000000 */
[----:B------:R-:W-:Y:S01]  /*03e0*/  NOP ;  /* 0x0000000000007918 */ /* 0x000fe20000000000 */
[----:B------:R-:W-:Y:S01]  /*03f0*/  NOP ;  /* 0x0000000000007918 */ /* 0x000fe20000000000 */
[----:B-----5:R-:W-:Y:S02]  /*0400*/  ISETP.NE.OR P0, PT, R0, RZ, !P0 ;  /* 0x000000ff0000720c */ /* 0x020fe40004705670 */
[----:B-1----:R-:W-:Y:S01]  /*0410*/  ISETP.NE.AND P4, PT, R2, 0x1, PT ;  /* 0x000000010200780c */ /* 0x002fe20003f85270 */
[----:B------:R-:W0:Y:S01]  /*0420*/  S2R R0, SR_CTAID.Y ;  /* 0x0000000000007919 */ /* 0x000e220000002600 */
[----:B------:R-:W1:Y:S09]  /*0430*/  S2R R2, SR_CTAID.X ;  /* 0x0000000000027919 */ /* 0x000e720000002500 */
[----:B------:R-:W-:Y:S01]  /*0440*/  VOTEU.ALL UP0, P0 ;  /* 0x00000000003f7886 */ /* 0x000fe20000000000 */
[----:B------:R-:W-:Y:S01]  /*0450*/  VOTEU.ALL UP1, P0 ;  /* 0x00000000003f7886 */ /* 0x000fe20000020000 */
[----:B------:R-:W1:Y:S01]  /*0460*/  @P4 LDC R7, c[0x0][0x10] ;  /* 0x00000400ff074b82 */ /* 0x000e620000000800 */
[----:B------:R-:W-:-:S02]  /*0470*/  @P4 IMAD.MOV.U32 R5, RZ, RZ, RZ ;  /* 0x000000ffff054224 */ /* 0x000fc400078e00ff */
[----:B------:R-:W-:Y:S01]  /*0480*/  @P4 IMAD.MOV.U32 R11, RZ, RZ, RZ ;  /* 0x000000ffff0b4224 */ /* 0x000fe200078e00ff */
[----:B------:R-:W-:Y:S01]  /*0490*/  @!UP0 UMOV UR6, 0x400 ;  /* 0x0000040000068882 */ /* 0x000fe20000000000 */
[----:B------:R-:W-:-:S04]  /*04a0*/  @!UP0 UIADD3 UR4, -UR4, 0x100000, URZ ;  /* 0x0010000004048890 */ /* 0x000fc8000fffe13f */
[----:B------:R-:W-:Y:S02]  /*04b0*/  @!UP0 USHF.L.U32 UR5, UR4, 0xb, URZ ;  /* 0x0000000b04058899 */ /* 0x000fe4000800063f */
[----:B------:R-:W-:Y:S01]  /*04c0*/  @!UP0 USHF.L.U32 UR4, UR4, 0x1, URZ ;  /* 0x0000000104048899 */ /* 0x000fe2000800063f */
[----:B------:R-:W5:Y:S08]  /*04d0*/  @!P4 LDC R9, c[0x0][0xc] ;  /* 0x00000300ff09cb82 */ /* 0x000f700000000800 */
[----:B------:R-:W2:Y:S01]  /*04e0*/  @!UP0 S2UR UR7, SR_CgaCtaId ;  /* 0x00000000000789c3 */ /* 0x000ea20000008800 */
[----:B0-----:R-:W-:-:S04]  /*04f0*/  @P4 IMAD.MOV.U32 R4, RZ, RZ, R0 ;  /* 0x000000ffff044224 */ /* 0x001fc800078e0000 */
[----:B-1----:R-:W-:-:S04]  /*0500*/  @P4 IMAD.WIDE.U32 R6, R2, R7, R4 ;  /* 0x0000000702064225 */ /* 0x002fc800078e0004 */
[----:B------:R-:W-:Y:S02]  /*0510*/  @P4 IMAD.MOV.U32 R16, RZ, RZ, R6 ;  /* 0x000000ffff104224 */ /* 0x000fe400078e0006 */
[----:B------:R-:W-:Y:S02]  /*0520*/  @P4 IMAD.IADD R17, R7, 0x1, R11 ;  /* 0x0000000107114824 */ /* 0x000fe400078e020b */
[----:B-----5:R-:W-:-:S04]  /*0530*/  @!P4 IMAD.WIDE.U32 R4, R9, R0, R2 ;  /* 0x000000000904c225 */ /* 0x020fc800078e0002 */
[----:B------:R-:W-:Y:S02]  /*0540*/  @!P4 IMAD.MOV.U32 R16, RZ, RZ, R4 ;  /* 0x000000ffff10c224 */ /* 0x000fe400078e0004 */
[----:B------:R-:W-:Y:S01]  /*0550*/  @!P4 IMAD.MOV.U32 R17, RZ, RZ, R5 ;  /* 0x000000ffff11c224 */ /* 0x000fe200078e0005 */
[----:B--2---:R-:W-:Y:S02]  /*0560*/  @!UP0 ULEA UR6, UR7, UR6, 0x18 ;  /* 0x0000000607068291 */ /* 0x004fe4000f8ec03f */
[----:B------:R0:W-:Y:S01]  /*0570*/  STL [R1+0x74], R16 ;  /* 0x0000741001007387 */ /* 0x0001e20000100800 */
[----:B------:R-:W-:-:S03]  /*0580*/  VOTEU.ALL UP0, P0 ;  /* 0x00000000003f7886 */ /* 0x000fc60000000000 */
[----:B------:R0:W-:Y:S04]  /*0590*/  STL [R1+0x70], R17 ;  /* 0x0000701101007387 */ /* 0x0001e80000100800 */
[----:B------:R-:W1:Y:S02]  /*05a0*/  FENCE.VIEW.ASYNC.S ;  /* 0x00000000000073c6 */ /* 0x000e640000000000 */
[----:B-1----:R0:W3:Y:S01]  /*05b0*/  @!UP0 SYNCS.EXCH.64 URZ, [UR6+0x40], UR4 ;  /* 0x00004004063f85b2 */ /* 0x0020e20008000100 */
[----:B------:R0:W3:Y:S01]  /*05c0*/  @!UP1 SYNCS.EXCH.64 URZ, [UR6+0x48], UR4 ;  /* 0x00004804063f95b2 */ /* 0x0000e20008000100 */
[----:B------:R-:W-:Y:S01]  /*05d0*/  NOP ;  /* 0x0000000000007918 */ /* 0x000fe20000000000 */
[----:B---34-:R-:W-:Y:S06]  /*05e0*/  BAR.SYNC.DEFER_BLOCKING 0x0 ;  /* 0x0000000000007b1d */ /* 0x018fec0000010000 */
[----:B0-----:R-:W-:Y:S05]  /*05f0*/  @!P1 BRA `(.L_x_3) ;  /* 0x000000e400849947 */ /* 0x001fea0003800000 */
[----:B------:R-:W-:-:S06]  /*0600*/  UISETP.GT.U32.AND UP0, UPT, UR10, 0x1, UPT ;  /* 0x000000010a00788c */ /* 0x000fcc000bf04070 */
[----:B------:R-:W-:-:S13]  /*0610*/  PLOP3.LUT P0, PT, PT, PT, UP0, 0x80, 0x0 ;  /* 0x000000000000781c */ /* 0x000fda0003f0f008 */
[----:B------:R-:W-:Y:S05]  /*0620*/  @P0 EXIT ;  /* 0x000000000000094d */ /* 0x000fea0003800000 */
[----:B------:R-:W-:Y:S01]  /*0630*/  IMAD.MOV.U32 R6, RZ, RZ, -0x1 ;  /* 0xffffffffff067424 */ /* 0x000fe200078e00ff */
[----:B------:R-:W-:Y:S01]  /*0640*/  ULDC.64 UR4, c[0x0][0x650] ;  /* 0x0001940000047ab9 */ /* 0x000fe20000000a00 */
[----:B------:R-:W-:Y:S01]  /*0650*/  IMAD.MOV.U32 R5, RZ, RZ, -0x1 ;  /* 0xffffffffff057424 */ /* 0x000fe200078e00ff */
[----:B------:R-:W-:Y:S01]  /*0660*/  ISETP.GE.U32.AND P0, PT, R16, UR4, PT ;  /* 0x0000000410007c0c */ /* 0x000fe2000bf06070 */
[----:B------:R-:W-:Y:S01]  /*0670*/  UMOV UR12, 0xffffffff ;  /* 0xffffffff000c7882 */ /* 0x000fe20000000000 */
[----:B------:R0:W-:Y:S01]  /*0680*/  STL [R1+0x7c], R6 ;  /* 0x00007c0601007387 */ /* 0x0001e20000100800 */
[----:B------:R-:W-:Y:S02]  /*0690*/  PRMT R4, RZ, 0x7610, R4 ;  /* 0x00007610ff047816 */ /* 0x000fe40000000004 */
[----:B------:R-:W-:Y:S01]  /*06a0*/  ISETP.GE.U32.AND.EX P0, PT, R17, UR5, PT, P0 ;  /* 0x0000000511007c0c */ /* 0x000fe2000bf06100 */
[----:B------:R0:W-:-:S12]  /*06b0*/  STL [R1+0x78], R5 ;  /* 0x0000780501007387 */ /* 0x0001d80000100800 */
[----:B0-----:R-:W-:Y:S05]  /*06c0*/  @P0 BRA `(.L_x_4) ;  /* 0x0000000400680947 */ /* 0x001fea0003800000 */
[----:B------:R-:W0:Y:S01]  /*06d0*/  LDC.64 R12, c[0x0][0x628] ;  /* 0x00018a00ff0c7b82 */ /* 0x000e220000000a00 */
[----:B------:R-:W-:Y:S02]  /*06e0*/  IMAD.MOV.U32 R4, RZ, RZ, R16 ;  /* 0x000000ffff047224 */ /* 0x000fe400078e0010 */
[----:B------:R-:W-:-:S05]  /*06f0*/  IMAD.MOV.U32 R5, RZ, RZ, R17 ;  /* 0x000000ffff057224 */ /* 0x000fca00078e0011 */
[----:B------:R-:W1:Y:S08]  /*0700*/  LDC R10, c[0x0][0x630] ;  /* 0x00018c00ff0a7b82 */ /* 0x000e700000000800 */
[----:B------:R-:W2:Y:S01]  /*0710*/  LDC.64 R14, c[0x0][0x620] ;  /* 0x00018800ff0e7b82 */ /* 0x000ea20000000a00 */
[----:B0-----:R-:W-:-:S04]  /*0720*/  ISETP.NE.U32.AND P0, PT, R12, RZ, PT ;  /* 0x000000ff0c00720c */ /* 0x001fc80003f05070 */
[----:B------:R-:W-:-:S13]  /*0730*/  ISETP.NE.AND.EX P0, PT, R13, RZ, PT, P0 ;  /* 0x000000ff0d00720c */ /* 0x000fda0003f05300 */
[----:B-12---:R-:W-:Y:S05]  /*0740*/  @!P0 BRA `(.L_x_5) ;  /* 0x0000000000288947 */ /* 0x006fea0003800000 */
[----:B------:R-:W0:Y:S02]  /*0750*/  LDC R9, c[0x0][0x634] ;  /* 0x00018d00ff097b82 */ /* 0x000e240000000800 */
[----:B0-----:R-:W-:-:S05]  /*0760*/  IADD3 R9, P0, R16, R9, RZ ;  /* 0x0000000910097210 */ /* 0x001fca0007f1e0ff */
[----:B------:R-:W-:-:S04]  /*0770*/  IMAD.X R11, RZ, RZ, R17, P0 ;  /* 0x000000ffff0b7224 */ /* 0x000fc800000e0611 */
[----:B------:R-:W-:-:S04]  /*0780*/  IMAD.WIDE.U32 R4, R11, R12, RZ ;  /* 0x0000000c0b047225 */ /* 0x000fc800078e00ff */
[----:B------:R-:W-:-:S04]  /*0790*/  IMAD.WIDE.U32 R6, P0, R9, R13, R4 ;  /* 0x0000000d09067225 */ /* 0x000fc80007800004 */
[----:B------:R-:W-:-:S04]  /*07a0*/  IMAD.WIDE.U32 R4, R9, R12, RZ ;  /* 0x0000000c09047225 */ /* 0x000fc800078e00ff */
[----:B------:R-:W-:Y:S01]  /*07b0*/  IMAD.X R9, RZ, RZ, RZ, P0 ;  /* 0x000000ffff097224 */ /* 0x000fe200000e06ff */
[----:B------:R-:W-:Y:S01]  /*07c0*/  IADD3 RZ, P0, R5, R6, RZ ;  /* 0x0000000605ff7210 */ /* 0x000fe20007f1e0ff */
[----:B------:R-:W-:-:S04]  /*07d0*/  IMAD.MOV.U32 R8, RZ, RZ, R7 ;  /* 0x000000ffff087224 */ /* 0x000fc800078e0007 */
[----:B------:R-:W-:-:S08]  /*07e0*/  IMAD.WIDE.U32.X R4, R11, R13, R8, P0 ;  /* 0x0000000d0b047225 */ /* 0x000fd000000e0408 */
.L_x_5:
[-CC-:B------:R-:W-:Y:S01]  /*07f0*/  SHF.R.U64 R24, R4, R10.reuse, R5.reuse ;  /* 0x0000000a04187219 */ /* 0x180fe20000001205 */
[----:B------:R-:W0:Y:S01]  /*0800*/  LDC R8, c[0x0][0x618] ;  /* 0x00018600ff087b82 */ /* 0x000e220000000800 */
[----:B------:R-:W-:Y:S01]  /*0810*/  SHF.R.U32.HI R4, RZ, R10, R5 ;  /* 0x0000000aff047219 */ /* 0x000fe20000011605 */
[----:B------:R-:W-:Y:S01]  /*0820*/  ULDC UR4, c[0x0][0x150] ;  /* 0x0000540000047ab9 */ /* 0x000fe20000000800 */
[----:B------:R-:W-:Y:S01]  /*0830*/  IADD3 R9, P0, RZ, -R24, RZ ;  /* 0x80000018ff097210 */ /* 0x000fe20007f1e0ff */
[----:B------:R-:W-:Y:S01]  /*0840*/  IMAD.MOV.U32 R5, RZ, RZ, R17 ;  /* 0x000000ffff057224 */ /* 0x000fe200078e0011 */
[----:B------:R-:W-:-:S03]  /*0850*/  I2FP.F32.U32 R3, R2 ;  /* 0x0000000200037245 */ /* 0x000fc60000201000 */
[----:B------:R-:W1:Y:S01]  /*0860*/  LDC.64 R18, c[0x0][0x640] ;  /* 0x00019000ff127b82 */ /* 0x000e620000000a00 */
[----:B------:R-:W-:Y:S02]  /*0870*/  IMAD.X R11, RZ, RZ, ~R4, P0 ;  /* 0x000000ffff0b7224 */ /* 0x000fe400000e0e04 */
[----:B------:R-:W-:Y:S01]  /*0880*/  FMUL R3, R3, UR4 ;  /* 0x0000000403037c20 */ /* 0x000fe20008400000 */
[----:B------:R-:W-:Y:S01]  /*0890*/  IMAD.MOV.U32 R4, RZ, RZ, R16 ;  /* 0x000000ffff047224 */ /* 0x000fe200078e0010 */
[----:B------:R-:W-:Y:S01]  /*08a0*/  ULDC UR4, c[0x0][0x154] ;  /* 0x0000550000047ab9 */ /* 0x000fe20000000800 */
[-C--:B------:R-:W-:Y:S02]  /*08b0*/  IMAD R6, R11, R14.reuse, RZ ;  /* 0x0000000e0b067224 */ /* 0x080fe400078e02ff */
[C---:B------:R-:W-:Y:S01]  /*08c0*/  IMAD.WIDE.U32 R4, R9.reuse, R14, R4 ;  /* 0x0000000e09047225 */ /* 0x040fe200078e0004 */
[----:B------:R-:W2:Y:S01]  /*08d0*/  LDC R10, c[0x0][0x608] ;  /* 0x00018200ff0a7b82 */ /* 0x000ea20000000800 */
[----:B------:R-:W3:Y:S02]  /*08e0*/  F2I.U32.TRUNC.NTZ R3, R3 ;  /* 0x0000000300037305 */ /* 0x000ee4000020f000 */
[----:B------:R-:W-:-:S04]  /*08f0*/  IMAD R9, R9, R15, R6 ;  /* 0x0000000f09097224 */ /* 0x000fc800078e0206 */
[----:B------:R-:W-:Y:S01]  /*0900*/  IMAD.IADD R5, R5, 0x1, R9 ;  /* 0x0000000105057824 */ /* 0x000fe200078e0209 */
[----:B------:R-:W4:Y:S01]  /*0910*/  LDC R7, c[0x0][0x144] ;  /* 0x00005100ff077b82 */ /* 0x000f220000000800 */
[----:B------:R-:W-:-:S03]  /*0920*/  IMAD.MOV.U32 R9, RZ, RZ, 0x1 ;  /* 0x00000001ff097424 */ /* 0x000fc600078e00ff */
[----:B0-----:R-:W-:Y:S02]  /*0930*/  SHF.R.U64 R12, R4, R8, R5 ;  /* 0x00000008040c7219 */ /* 0x001fe40000001205 */
[----:B------:R-:W-:Y:S02]  /*0940*/  I2FP.F32.U32 R4, R0 ;  /* 0x0000000000047245 */ /* 0x000fe40000201000 */
[----:B------:R-:W0:Y:S01]  /*0950*/  LDC R14, c[0x0][0x658] ;  /* 0x00019600ff0e7b82 */ /* 0x000e220000000800 */
[----:B-1----:R-:W-:Y:S01]  /*0960*/  ISETP.NE.U32.AND P0, PT, R18, RZ, PT ;  /* 0x000000ff1200720c */ /* 0x002fe20003f05070 */
[----:B---3--:R-:W-:Y:S02]  /*0970*/  IMAD.MOV R6, RZ, RZ, -R3 ;  /* 0x000000ffff067224 */ /* 0x008fe400078e0a03 */
[----:B------:R-:W-:Y:S01]  /*0980*/  FMUL R4, R4, UR4 ;  /* 0x0000000404047c20 */ /* 0x000fe20008400000 */
[----:B------:R-:W-:Y:S01]  /*0990*/  SHF.R.U32.HI R3, RZ, R8, R5 ;  /* 0x00000008ff037219 */ /* 0x000fe20000011605 */
[----:B------:R-:W-:Y:S01]  /*09a0*/  IMAD.MOV.U32 R5, RZ, RZ, -0x1 ;  /* 0xffffffffff057424 */ /* 0x000fe200078e00ff */
[----:B------:R-:W-:Y:S01]  /*09b0*/  ISETP.NE.AND.EX P0, PT, R19, RZ, PT, P0 ;  /* 0x000000ff1300720c */ /* 0x000fe20003f05300 */
[----:B------:R1:W3:Y:S01]  /*09c0*/  F2I.U32.TRUNC.NTZ R11, R4 ;  /* 0x00000004000b7305 */ /* 0x0002e2000020f000 */
[----:B------:R-:W1:Y:S01]  /*09d0*/  LDC R13, c[0x0][0x148] ;  /* 0x00005200ff0d7b82 */ /* 0x000e620000000800 */
[----:B--2---:R-:W-:-:S02]  /*09e0*/  SHF.R.U64 R23, R12, R10, R3 ;  /* 0x0000000a0c177219 */ /* 0x004fc40000001203 */
[----:B------:R-:W-:-:S05]  /*09f0*/  SHF.R.U32.HI R3, RZ, R10, R3 ;  /* 0x0000000aff037219 */ /* 0x000fca0000011603 */
[----:B------:R-:W2:Y:S01]  /*0a00*/  LDC R17, c[0x0][0x600] ;  /* 0x00018000ff117b82 */ /* 0x000ea20000000800 */
[----:B----4-:R-:W-:-:S07]  /*0a10*/  IMAD R8, R7, R6, R2 ;  /* 0x0000000607087224 */ /* 0x010fce00078e0202 */
[----:B------:R-:W4:Y:S01]  /*0a20*/  LDC R16, c[0x0][0x648] ;  /* 0x00019200ff107b82 */ /* 0x000f220000000800 */
[-C--:B0-----:R-:W-:Y:S02]  /*0a30*/  SHF.L.U32 R2, R5, R14.reuse, RZ ;  /* 0x0000000e05027219 */ /* 0x081fe400000006ff */
[--C-:B------:R-:W-:Y:S02]  /*0a40*/  SHF.R.U64 R22, R23, R14, R3.reuse ;  /* 0x0000000e17167219 */ /* 0x100fe40000001203 */
[----:B------:R-:W-:Y:S02]  /*0a50*/  LOP3.LUT R10, RZ, R2, RZ, 0x33, !PT ;  /* 0x00000002ff0a7212 */ /* 0x000fe400078e33ff */
[-C--:B------:R-:W-:Y:S01]  /*0a60*/  SHF.R.U32.HI R3, RZ, R14.reuse, R3 ;  /* 0x0000000eff037219 */ /* 0x080fe20000011603 */
[----:B------:R-:W0:Y:S01]  /*0a70*/  LDC R21, c[0x0][0x638] ;  /* 0x00018e00ff157b82 */ /* 0x000e220000000800 */
[----:B------:R-:W-:Y:S01]  /*0a80*/  SHF.L.U32 R9, R9, R14, RZ ;  /* 0x0000000e09097219 */ /* 0x000fe200000006ff */
[----:B------:R-:W-:-:S06]  /*0a90*/  IMAD.MOV.U32 R2, RZ, RZ, R22 ;  /* 0x000000ffff027224 */ /* 0x000fcc00078e0016 */
[----:B------:R-:W0:Y:S01]  /*0aa0*/  LDC R20, c[0x0][0x610] ;  /* 0x00018400ff147b82 */ /* 0x000e220000000800 */
[----:B-1-3--:R-:W-:Y:S05]  /*0ab0*/  @!P0 BRA `(.L_x_6) ;  /* 0x0000000000288947 */ /* 0x00afea0003800000 */
[----:B------:R-:W1:Y:S02]  /*0ac0*/  LDC R7, c[0x0][0x64c] ;  /* 0x00019300ff077b82 */ /* 0x000e640000000800 */
[----:B-1----:R-:W-:-:S05]  /*0ad0*/  IADD3 R7, P0, R22, R7, RZ ;  /* 0x0000000716077210 */ /* 0x002fca0007f1e0ff */
        /* <DEDUP_REMOVED lines=8> */
.L_x_6:
[----:B----4-:R-:W-:Y:S01]  /*0b60*/  SHF.R.U64 R2, R2, R16, R3 ;  /* 0x0000001002027219 */ /* 0x010fe20000001203 */
[----:B--2---:R-:W-:Y:S01]  /*0b70*/  VIADD R3, R17, 0xffffffff ;  /* 0xffffffff11037836 */ /* 0x004fe20000000000 */
[----:B------:R-:W-:Y:S01]  /*0b80*/  LOP3.LUT R10, R23, R10, RZ, 0xc0, !PT ;  /* 0x0000000a170a7212 */ /* 0x000fe200078ec0ff */
[----:B------:R-:W-:Y:S01]  /*0b90*/  IMAD.MOV R11, RZ, RZ, -R11 ;  /* 0x000000ffff0b7224 */ /* 0x000fe200078e0a0b */
[----:B------:R-:W-:Y:S01]  /*0ba0*/  R2UR UR12, R24 ;  /* 0x00000000180c72ca */ /* 0x000fe200000e0000 */
[----:B------:R-:W-:Y:S01]  /*0bb0*/  IMAD.MOV R4, RZ, RZ, -R2 ;  /* 0x000000ffff047224 */ /* 0x000fe200078e0a02 */
[----:B------:R-:W-:Y:S01]  /*0bc0*/  LOP3.LUT R3, R12, R3, RZ, 0xc0, !PT ;  /* 0x000000030c037212 */ /* 0x000fe200078ec0ff */
[----:B------:R-:W-:Y:S02]  /*0bd0*/  @P4 IMAD R8, R13, R11, R0 ;  /* 0x0000000b0d084224 */ /* 0x000fe400078e0200 */
[----:B------:R-:W-:Y:S02]  /*0be0*/  IMAD R9, R9, R2, R10 ;  /* 0x0000000209097224 */ /* 0x000fe400078e020a */
[----:B0-----:R-:W-:-:S02]  /*0bf0*/  IMAD R0, R4, R21, R22 ;  /* 0x0000001504007224 */ /* 0x001fc400078e0216 */
[----:B------:R-:W-:Y:S02]  /*0c00*/  IMAD R8, R9, R20, R8 ;  /* 0x0000001409087224 */ /* 0x000fe400078e0208 */
[----:B------:R-:W-:Y:S02]  /*0c10*/  IMAD R3, R0, R17, R3 ;  /* 0x0000001100037224 */ /* 0x000fe400078e0203 */
[----:B------:R-:W-:-:S03]  /*0c20*/  IMAD.MOV.U32 R4, RZ, RZ, 0x1 ;  /* 0x00000001ff047424 */ /* 0x000fc600078e00ff */
[----:B------:R-:W-:Y:S02]  /*0c30*/  SEL R2, R3, R8, !P4 ;  /* 0x0000000803027207 */ /* 0x000fe40006000000 */
[----:B------:R-:W-:-:S03]  /*0c40*/  SEL R0, R8, R3, !P4 ;  /* 0x0000000308007207 */ /* 0x000fc60006000000 */
[----:B------:R0:W-:Y:S04]  /*0c50*/  STL [R1+0x78], R2 ;  /* 0x0000780201007387 */ /* 0x0001e80000100800 */
[----:B------:R0:W-:Y:S02]  /*0c60*/  STL [R1+0x7c], R0 ;  /* 0x00007c0001007387 */ /* 0x0001e40000100800 */
.L_x_4:
[----:B------:R-:W-:-:S08]  /*0c70*/  NOP ;  /* 0x0000000000007918 */ /* 0x000fd00000000000 */
[----:B------:R-:W1:Y:S02]  /*0c80*/  USETMAXREG.TRY_ALLOC.CTAPOOL UP0, 0xe8 ;  /* 0x000000e8000079c8 */ /* 0x000e640008000600 */
[----:B-1----:R-:W-:-:S13]  /*0c90*/  PLOP3.LUT P0, PT, PT, PT, UP0, 0x80, 0x0 ;  /* 0x000000000000781c */ /* 0x002fda0003f0f008 */
[----:B------:R-:W-:Y:S05]  /*0ca0*/  @!P0 BRA `(.L_x_4) ;  /* 0xfffffffc00f08947 */ /* 0x000fea000383ffff */
[----:B------:R-:W-:Y:S01]  /*0cb0*/  ULDC.64 UR4, c[0x0][0x598] ;  /* 0x0001660000047ab9 */ /* 0x000fe20000000a00 */
[----:B------:R-:W-:Y:S01]  /*0cc0*/  ULDC.64 UR14, c[0x0][0x208] ;  /* 0x00008200000e7ab9 */ /* 0x000fe20000000a00 */
[----:B------:R-:W-:-:S04]  /*0cd0*/  ISETP.NE.U32.AND P0, PT, RZ, UR4, PT ;  /* 0x00000004ff007c0c */ /* 0x000fc8000bf05070 */
[----:B------:R-:W-:-:S13]  /*0ce0*/  ISETP.NE.AND.EX P0, PT, RZ, UR5, PT, P0 ;  /* 0x00000005ff007c0c */ /* 0x000fda000bf05300 */
[----:B------:R-:W-:Y:S05]  /*0cf0*/  @!P0 BRA `(.L_x_7) ;  /* 0x0000000000208947 */ /* 0x000fea0003800000 */
[----:B0-----:R-:W0:Y:S02]  /*0d00*/  LDC.64 R2, c[0x0][0x598] ;  /* 0x00016600ff027b82 */ /* 0x001e240000000a00 */
[----:B0-----:R-:W2:Y:S02]  /*0d10*/  LDG.E.64 R2, desc[UR14][R2.64] ;  /* 0x0000000e02027981 */ /* 0x001ea4000c1e1b00 */
[----:B--2---:R-:W-:-:S04]  /*0d20*/  ISETP.NE.U32.AND P0, PT, R2, RZ, PT ;  /* 0x000000ff0200720c */ /* 0x004fc80003f05070 */
[----:B------:R-:W-:-:S13]  /*0d30*/  ISETP.NE.AND.EX P0, PT, R3, RZ, PT, P0 ;  /* 0x000000ff0300720c */ /* 0x000fda0003f05300 */
[----:B------:R-:W-:Y:S05]  /*0d40*/  @!P0 BRA `(.L_x_7) ;  /* 0x00000000000c8947 */ /* 0x000fea0003800000 */
[----:B------:R-:W2:Y:S02]  /*0d50*/  LD.E R2, desc[UR14][R2.64] ;  /* 0x0000000e02027980 */ /* 0x000ea4000c101900 */
[----:B--2---:R-:W-:Y:S01]  /*0d60*/  R2UR UR20, R2 ;  /* 0x00000000021472ca */ /* 0x004fe200000e0000 */
[----:B------:R-:W-:-:S14]  /*0d70*/  BRA `(.L_x_8) ;  /* 0x0000000000247947 */ /* 0x000fdc0003800000 */
.L_x_7:
[----:B------:R-:W-:Y:S02]  /*0d80*/  ULDC.64 UR4, c[0x0][0x588] ;  /* 0x0001620000047ab9 */ /* 0x000fe40000000a00 */
[----:B------:R-:W-:-:S04]  /*0d90*/  ISETP.NE.U32.AND P0, PT, RZ, UR4, PT ;  /* 0x00000004ff007c0c */ /* 0x000fc8000bf05070 */
[----:B------:R-:W-:-:S13]  /*0da0*/  ISETP.NE.AND.EX P0, PT, RZ, UR5, PT, P0 ;  /* 0x00000005ff007c0c */ /* 0x000fda000bf05300 */
[----:B------:R-:W-:Y:S05]  /*0db0*/  @!P0 BRA `(.L_x_9) ;  /* 0x0000000000108947 */ /* 0x000fea0003800000 */
[----:B0-----:R-:W0:Y:S02]  /*0dc0*/  LDC.64 R2, c[0x0][0x588] ;  /* 0x00016200ff027b82 */ /* 0x001e240000000a00 */
[----:B0-----:R-:W2:Y:S02]  /*0dd0*/  LDG.E R2, desc[UR14][R2.64] ;  /* 0x0000000e02027981 */ /* 0x001ea4000c1e1900 */
[----:B--2---:R-:W-:Y:S01]  /*0de0*/  R2UR UR20, R2 ;  /* 0x00000000021472ca */ /* 0x004fe200000e0000 */
[----:B------:R-:W-:-:S14]  /*0df0*/  BRA `(.L_x_8) ;  /* 0x0000000000047947 */ /* 0x000fdc0003800000 */
.L_x_9:
[----:B------:R-:W-:-:S05]  /*0e00*/  ULDC UR20, c[0x0][0x580] ;  /* 0x0001600000147ab9 */ /* 0x000fca0000000800 */
.L_x_8:
[----:B------:R-:W-:Y:S02]  /*0e10*/  ULDC.64 UR4, c[0x0][0x5a0] ;  /* 0x0001680000047ab9 */ /* 0x000fe40000000a00 */
        /* <DEDUP_REMOVED lines=11> */
.L_x_10:
        /* <DEDUP_REMOVED lines=8> */
.L_x_12:
[----:B------:R-:W-:-:S05]  /*0f50*/  ULDC UR21, c[0x0][0x584] ;  /* 0x0001610000157ab9 */ /* 0x000fca0000000800 */
.L_x_11:
[----:B------:R-:W-:-:S13]  /*0f60*/  LOP3.LUT P0, RZ, R4, 0xff, RZ, 0xc0, !PT ;  /* 0x000000ff04ff7812 */ /* 0x000fda000780c0ff */
[----:B------:R-:W-:Y:S05]  /*0f70*/  @!P0 EXIT ;  /* 0x000000000000894d */ /* 0x000fea0003800000 */
[----:B------:R-:W-:Y:S01]  /*0f80*/  ULDC UR4, c[0x0][0x28c] ;  /* 0x0000a30000047ab9 */ /* 0x000fe20000000800 */
[----:B------:R-:W-:Y:S02]  /*0f90*/  ULOP3.LUT UR22, UR13, 0x1, URZ, 0xfc, !UPT ;  /* 0x000000010d167892 */ /* 0x000fe4000f8efc3f */
[----:B------:R-:W-:-:S04]  /*0fa0*/  UIADD3 UR4, UR4, 0x7f, URZ ;  /* 0x0000007f04047890 */ /* 0x000fc8000fffe03f */
[----:B------:R-:W-:-:S04]  /*0fb0*/  USHF.R.S32.HI UR5, URZ, 0x1f, UR4 ;  /* 0x0000001f3f057899 */ /* 0x000fc80008011404 */
[----:B------:R-:W-:-:S03]  /*0fc0*/  ULEA.HI UR5, UR5, UR4, URZ, 0x7 ;  /* 0x0000000405057291 */ /* 0x000fc6000f8f383f */
[----:B------:R-:W-:Y:S01]  /*0fd0*/  UMOV UR4, URZ ;  /* 0x0000003f00047c82 */ /* 0x000fe20008000000 */
[----:B------:R-:W-:-:S03]  /*0fe0*/  USHF.R.S32.HI UR9, URZ, 0x7, UR5 ;  /* 0x000000073f097899 */ /* 0x000fc60008011405 */
[----:B------:R-:W-:-:S09]  /*0ff0*/  UMOV UR5, URZ ;  /* 0x0000003f00057c82 */ /* 0x000fd20008000000 */
.L_x_293:
[----:B0-----:R-:W0:Y:S01]  /*1000*/  S2R R0, SR_TID.X ;  /* 0x0000000000007919 */ /* 0x001e220000002100 */
[----:B-1----:R-:W1:Y:S01]  /*1010*/  S2UR UR18, SR_CgaCtaId ;  /* 0x00000000001279c3 */ /* 0x002e620000008800 */
[----:B------:R-:W-:Y:S01]  /*1020*/  UMOV UR17, 0x400 ;  /* 0x0000040000117882 */ /* 0x000fe20000000000 */
[----:B------:R-:W-:Y:S01]  /*1030*/  UMOV UR6, URZ ;  /* 0x0000003f00067c82 */ /* 0x000fe20008000000 */
[----:B------:R-:W-:Y:S01]  /*1040*/  STL [R1+0x6c], RZ ;  /* 0x00006cff01007387 */ /* 0x000fe20000100800 */
[----:B------:R-:W-:Y:S01]  /*1050*/  UMOV UR7, URZ ;  /* 0x0000003f00077c82 */ /* 0x000fe20008000000 */
[----:B------:R-:W-:Y:S01]  /*1060*/  UMOV UR8, URZ ;  /* 0x0000003f00087c82 */ /* 0x000fe20008000000 */
[----:B------:R-:W-:Y:S01]  /*1070*/  UMOV UR23, UR5 ;  /* 0x0000000500177c82 */ /* 0x000fe20008000000 */
[----:B------:R-:W-:Y:S01]  /*1080*/  STL [R1+0x68], RZ ;  /* 0x000068ff01007387 */ /* 0x000fe20000100800 */
[----:B--2---:R-:W2:Y:S01]  /*1090*/  LDC R2, c[0x0][0x28c] ;  /* 0x0000a300ff027b82 */ /* 0x004ea20000000800 */
[----:B------:R-:W-:Y:S01]  /*10a0*/  UMOV UR24, UR4 ;  /* 0x0000000400187c82 */ /* 0x000fe20008000000 */
[----:B------:R-:W-:Y:S01]  /*10b0*/  CS2R R4, SRZ ;  /* 0x0000000000047805 */ /* 0x000fe2000001ff00 */
[----:B------:R-:W-:Y:S01]  /*10c0*/  STL [R1+0x64], RZ ;  /* 0x000064ff01007387 */ /* 0x000fe20000100800 */
[----:B------:R-:W-:-:S02]  /*10d0*/  CS2R R6, SRZ ;  /* 0x0000000000067805 */ /* 0x000fc4000001ff00 */
[----:B------:R-:W-:Y:S02]  /*10e0*/  CS2R R8, SRZ ;  /* 0x0000000000087805 */ /* 0x000fe4000001ff00 */
[----:B------:R-:W-:Y:S01]  /*10f0*/  CS2R R10, SRZ ;  /* 0x00000000000a7805 */ /* 0x000fe2000001ff00 */
[----:B------:R-:W-:Y:S01]  /*1100*/  STL [R1+0x60], RZ ;  /* 0x000060ff01007387 */ /* 0x000fe20000100800 */
[----:B------:R-:W-:Y:S02]  /*1110*/  CS2R R12, SRZ ;  /* 0x00000000000c7805 */ /* 0x000fe4000001ff00 */
[----:B------:R-:W-:Y:S02]  /*1120*/  CS2R R14, SRZ ;  /* 0x00000000000e7805 */ /* 0x000fe4000001ff00 */
        /* <DEDUP_REMOVED lines=12> */
[----:B------:R-:W-:Y:S02]  /*11f0*/  CS2R R162, SRZ ;  /* 0x0000000000a27805 */ /* 0x000fe4000001ff00 */
[----:B0-----:R-:W-:Y:S01]  /*1200*/  LOP3.LUT R0, R0, 0x80, RZ, 0xc0, !PT ;  /* 0x0000008000007812 */ /* 0x001fe200078ec0ff */
[----:B------:R-:W-:Y:S01]  /*1210*/  STL [R1+0x50], RZ ;  /* 0x000050ff01007387 */ /* 0x000fe20000100800 */
[----:B--2---:R-:W-:Y:S02]  /*1220*/  ISETP.GE.AND P0, PT, R2, 0x1, PT ;  /* 0x000000010200780c */ /* 0x004fe40003f06270 */
[----:B------:R-:W-:Y:S02]  /*1230*/  CS2R R2, SRZ ;  /* 0x0000000000027805 */ /* 0x000fe4000001ff00 */
[----:B------:R-:W-:Y:S01]  /*1240*/  SHF.R.U32.HI R0, RZ, 0x7, R0 ;  /* 0x00000007ff007819 */ /* 0x000fe20000011600 */
        /* <DEDUP_REMOVED lines=8> */
[----:B------:R-:W0:Y:S01]  /*12d0*/  SHFL.IDX PT, R0, R0, RZ, 0x1f ;  /* 0x00001fff00007589 */ /* 0x000e2200000e0000 */
[----:B------:R-:W-:-:S02]  /*12e0*/  CS2R R176, SRZ ;  /* 0x0000000000b07805 */ /* 0x000fc4000001ff00 */
[----:B------:R-:W-:Y:S02]  /*12f0*/  CS2R R178, SRZ ;  /* 0x0000000000b27805 */ /* 0x000fe4000001ff00 */
[----:B------:R-:W-:Y:S01]  /*1300*/  CS2R R180, SRZ ;  /* 0x0000000000b47805 */ /* 0x000fe2000001ff00 */
[----:B------:R2:W-:Y:S01]  /*1310*/  STL [R1+0x44], RZ ;  /* 0x000044ff01007387 */ /* 0x0005e20000100800 */
[----:B------:R-:W-:Y:S02]  /*1320*/  CS2R R182, SRZ ;  /* 0x0000000000b67805 */ /* 0x000fe4000001ff00 */
[----:B------:R-:W-:Y:S02]  /*1330*/  CS2R R184, SRZ ;  /* 0x0000000000b87805 */ /* 0x000fe4000001ff00 */
[----:B------:R-:W-:Y:S01]  /*1340*/  CS2R R186, SRZ ;  /* 0x0000000000ba7805 */ /* 0x000fe2000001ff00 */
[----:B------:R2:W-:Y:S01]  /*1350*/  STL [R1+0x40], RZ ;  /* 0x000040ff01007387 */ /* 0x0005e20000100800 */
        /* <DEDUP_REMOVED lines=14> */
[----:B------:R-:W-:Y:S02]  /*1440*/  CS2R R210, SRZ ;  /* 0x0000000000d27805 */ /* 0x000fe4000001ff00 */
[----:B0-----:R-:W-:Y:S01]  /*1450*/  R2UR UR10, R0 ;  /* 0x00000000000a72ca */ /* 0x001fe200000e0000 */
[----:B------:R2:W-:Y:S01]  /*1460*/  STL [R1+0x30], RZ ;  /* 0x000030ff01007387 */ /* 0x0005e20000100800 */
[----:B------:R-:W-:Y:S01]  /*1470*/  IMAD.MOV.U32 R0, RZ, RZ, RZ ;  /* 0x000000ffff007224 */ /* 0x000fe200078e00ff */
[----:B------:R-:W-:-:S02]  /*1480*/  CS2R R212, SRZ ;  /* 0x0000000000d47805 */ /* 0x000fc4000001ff00 */
[----:B------:R-:W-:Y:S01]  /*1490*/  CS2R R214, SRZ ;  /* 0x0000000000d67805 */ /* 0x000fe2000001ff00 */
[----:B------:R2:W-:Y:S01]  /*14a0*/  STL [R1+0x2c], RZ ;  /* 0x00002cff01007387 */ /* 0x0005e20000100800 */
[----:B------:R-:W-:Y:S02]  /*14b0*/  CS2R R216, SRZ ;  /* 0x0000000000d87805 */ /* 0x000fe4000001ff00 */
[----:B------:R-:W-:Y:S02]  /*14c0*/  CS2R R218, SRZ ;  /* 0x0000000000da7805 */ /* 0x000fe4000001ff00 */
[----:B------:R-:W-:Y:S01]  /*14d0*/  CS2R R220, SRZ ;  /* 0x0000000000dc7805 */ /* 0x000fe2000001ff00 */
[----:B------:R2:W-:Y:S01]  /*14e0*/  STL [R1+0x28], RZ ;  /* 0x000028ff01007387 */ /* 0x0005e20000100800 */
[----:B------:R-:W-:Y:S02]  /*14f0*/  CS2R R222, SRZ ;  /* 0x0000000000de7805 */ /* 0x000fe4000001ff00 */
[----:B------:R-:W-:-:S02]  /*1500*/  CS2R R224, SRZ ;  /* 0x0000000000e07805 */ /* 0x000fc4000001ff00 */
[----:B------:R-:W-:Y:S01]  /*1510*/  CS2R R226, SRZ ;  /* 0x0000000000e27805 */ /* 0x000fe2000001ff00 */
[----:B------:R2:W-:Y:S01]  /*1520*/  STL [R1+0x24], RZ ;  /* 0x000024ff01007387 */ /* 0x0005e20000100800 */
[----:B------:R-:W-:Y:S01]  /*1530*/  ULEA.HI UR11, UR10, UR10, URZ, 0x1 ;  /* 0x0000000a0a0b7291 */ /* 0x000fe2000f8f083f */
[----:B------:R-:W-:Y:S01]  /*1540*/  IMAD.MOV.U32 R228, RZ, RZ, RZ ;  /* 0x000000ffffe47224 */ /* 0x000fe200078e00ff */
[----:B------:R-:W-:Y:S01]  /*1550*/  CS2R R88, SRZ ;  /* 0x0000000000587805 */ /* 0x000fe2000001ff00 */
[----:B------:R2:W-:Y:S01]  /*1560*/  STL [R1+0x20], RZ ;  /* 0x000020ff01007387 */ /* 0x0005e20000100800 */
[----:B------:R-:W-:Y:S01]  /*1570*/  ULOP3.LUT UR16, UR11, 0x7fffe, URZ, 0xc0, !UPT ;  /* 0x0007fffe0b107892 */ /* 0x000fe2000f8ec03f */
[----:B------:R-:W-:Y:S01]  /*1580*/  CS2R R90, SRZ ;  /* 0x00000000005a7805 */ /* 0x000fe2000001ff00 */
[----:B-1----:R-:W-:Y:S01]  /*1590*/  ULEA UR11, UR18, UR17, 0x18 ;  /* 0x00000011120b7291 */ /* 0x002fe2000f8ec03f */
[----:B------:R2:W-:Y:S01]  /*15a0*/  STL [R1+0x1c], RZ ;  /* 0x00001cff01007387 */ /* 0x0005e20000100800 */
[----:B------:R-:W-:Y:S01]  /*15b0*/  UIADD3 UR16, UR10, -UR16, URZ ;  /* 0x800000100a107290 */ /* 0x000fe2000fffe03f */
[----:B------:R-:W-:-:S02]  /*15c0*/  CS2R R92, SRZ ;  /* 0x00000000005c7805 */ /* 0x000fc4000001ff00 */
[----:B------:R-:W-:Y:S01]  /*15d0*/  CS2R R94, SRZ ;  /* 0x00000000005e7805 */ /* 0x000fe2000001ff00 */
[----:B------:R2:W-:Y:S01]  /*15e0*/  STL [R1+0x18], RZ ;  /* 0x000018ff01007387 */ /* 0x0005e20000100800 */
[----:B------:R-:W-:Y:S01]  /*15f0*/  ULEA UR16, UR16, UR11, 0xd ;  /* 0x0000000b10107291 */ /* 0x000fe2000f8e683f */
[----:B------:R-:W-:Y:S02]  /*1600*/  CS2R R96, SRZ ;  /* 0x0000000000607805 */ /* 0x000fe4000001ff00 */
[----:B------:R-:W-:Y:S01]  /*1610*/  CS2R R98, SRZ ;  /* 0x0000000000627805 */ /* 0x000fe2000001ff00 */
[----:B------:R2:W-:Y:S01]  /*1620*/  STL [R1+0x14], RZ ;  /* 0x000014ff01007387 */ /* 0x0005e20000100800 */
[----:B------:R-:W-:Y:S01]  /*1630*/  UIADD3 UR16, UR16, 0x100, URZ ;  /* 0x0000010010107890 */ /* 0x000fe2000fffe03f */
[----:B------:R-:W-:Y:S02]  /*1640*/  CS2R R100, SRZ ;  /* 0x0000000000647805 */ /* 0x000fe4000001ff00 */
[----:B------:R-:W-:Y:S01]  /*1650*/  CS2R R102, SRZ ;  /* 0x0000000000667805 */ /* 0x000fe2000001ff00 */
[----:B------:R2:W-:Y:S01]  /*1660*/  STL [R1+0x10], RZ ;  /* 0x000010ff01007387 */ /* 0x0005e20000100800 */
[----:B------:R-:W-:Y:S01]  /*1670*/  USHF.R.U32.HI UR10, URZ, 0x4, UR16 ;  /* 0x000000043f0a7899 */ /* 0x000fe20008011610 */
[----:B------:R-:W-:-:S02]  /*1680*/  CS2R R104, SRZ ;  /* 0x0000000000687805 */ /* 0x000fc4000001ff00 */
[----:B------:R-:W-:Y:S01]  /*1690*/  CS2R R106, SRZ ;  /* 0x00000000006a7805 */ /* 0x000fe2000001ff00 */
[----:B------:R2:W-:Y:S01]  /*16a0*/  STL [R1+0xc], RZ ;  /* 0x00000cff01007387 */ /* 0x0005e20000100800 */
[----:B------:R-:W-:Y:S01]  /*16b0*/  ULOP3.LUT UR10, UR10, 0x3fff, URZ, 0xc0, !UPT ;  /* 0x00003fff0a0a7892 */ /* 0x000fe2000f8ec03f */
        /* <DEDUP_REMOVED lines=10> */
[----:B------:R2:W-:Y:S01]  /*1760*/  STL [R1], RZ ;  /* 0x000000ff01007387 */ /* 0x0005e20000100800 */
[----:B------:R-:W-:Y:S02]  /*1770*/  CS2R R124, SRZ ;  /* 0x00000000007c7805 */ /* 0x000fe4000001ff00 */
[----:B------:R-:W-:Y:S02]  /*1780*/  CS2R R126, SRZ ;  /* 0x00000000007e7805 */ /* 0x000fe4000001ff00 */
[----:B------:R-:W-:Y:S02]  /*1790*/  CS2R R128, SRZ ;  /* 0x0000000000807805 */ /* 0x000fe4000001ff00 */
[----:B------:R-:W-:-:S02]  /*17a0*/  CS2R R130, SRZ ;  /* 0x0000000000827805 */ /* 0x000fc4000001ff00 */
[----:B------:R-:W-:Y:S02]  /*17b0*/  CS2R R132, SRZ ;  /* 0x0000000000847805 */ /* 0x000fe4000001ff00 */
[----:B------:R-:W-:Y:S02]  /*17c0*/  CS2R R134, SRZ ;  /* 0x0000000000867805 */ /* 0x000fe4000001ff00 */
        /* <DEDUP_REMOVED lines=9> */
[----:B---3--:R-:W-:-:S02]  /*1860*/  CS2R R26, SRZ ;  /* 0x00000000001a7805 */ /* 0x008fc4000001ff00 */
[----:B----4-:R-:W-:Y:S02]  /*1870*/  CS2R R28, SRZ ;  /* 0x00000000001c7805 */ /* 0x010fe4000001ff00 */
        /* <DEDUP_REMOVED lines=28> */
[----:B------:R-:W-:Y:S01]  /*1a40*/  CS2R R86, SRZ ;  /* 0x0000000000567805 */ /* 0x000fe2000001ff00 */
[----:B--2---:R-:W-:Y:S06]  /*1a50*/  @!P0 BRA `(.L_x_13) ;  /* 0x0000001000c08947 */ /* 0x004fec0003800000 */
[----:B------:R-:W-:-:S06]  /*1a60*/  UISETP.NE.AND UP0, UPT, UR22, 0x3, UPT ;  /* 0x000000031600788c */ /* 0x000fcc000bf05270 */
[----:B------:R-:W-:-:S13]  /*1a70*/  PLOP3.LUT P1, PT, PT, PT, UP0, 0x80, 0x0 ;  /* 0x000000000000781c */ /* 0x000fda0003f2f008 */
[----:B------:R-:W-:Y:S05]  /*1a80*/  @!P1 BRA `(.L_x_14) ;  /* 0x0000000000049947 */ /* 0x000fea0003800000 */
[----:B------:R-:W-:Y:S01]  /*1a90*/  BPT.TRAP 0x1 ;  /* 0x000000040000795c */ /* 0x000fe20000300000 */
.L_x_14:
[----:B------:R-:W-:Y:S01]  /*1aa0*/  ULEA UR6, UR5, UR11, 0x3 ;  /* 0x0000000b05067291 */ /* 0x000fe2000f8e183f */
[----:B------:R-:W-:-:S05]  /*1ab0*/  IMAD.U32 R0, RZ, RZ, UR4 ;  /* 0x00000004ff007e24 */ /* 0x000fca000f8e00ff */
[----:B------:R-:W-:-:S04]  /*1ac0*/  SHF.L.U32 R0, R0, 0x1f, RZ ;  /* 0x0000001f00007819 */ /* 0x000fc800000006ff */
[----:B------:R0:W1:Y:S01]  /*1ad0*/  SYNCS.PHASECHK.TRANS64.TRYWAIT P0, [UR6], R0 ;  /* 0x00000000ff0075a7 */ /* 0x0000620008000146 */
[----:B------:R-:W-:Y:S05]  /*1ae0*/  @!P1 BRA `(.L_x_15) ;  /* 0x0000000000049947 */ /* 0x000fea0003800000 */
[----:B------:R-:W-:Y:S01]  /*1af0*/  BPT.TRAP 0x1 ;  /* 0x000000040000795c */ /* 0x000fe20000300000 */
.L_x_15:
[----:B-1----:R-:W-:Y:S05]  /*1b00*/  @P0 BRA `(.L_x_16) ;  /* 0x0000000000080947 */ /* 0x002fea0003800000 */
[----:B------:R-:W1:Y:S02]  /*1b10*/  SYNCS.PHASECHK.TRANS64.TRYWAIT P0, [UR6], R0 ;  /* 0x00000000ff0075a7 */ /* 0x000e640008000146 */
[----:B-1----:R-:W-:Y:S05]  /*1b20*/  @!P0 BRA `(.L_x_17) ;  /* 0x000000e400cc8947 */ /* 0x002fea0003800000 */
.L_x_16:
[----:B------:R-:W-:Y:S01]  /*1b30*/  UIADD3 UR6, UR11, 0x18100, URZ ;  /* 0x000181000b067890 */ /* 0x000fe2000fffe03f */
[----:B------:R-:W-:Y:S01]  /*1b40*/  WARPGROUP.ARRIVE ;  /* 0x00000000000079c5 */ /* 0x000fe20000000000 */
[----:B------:R-:W-:Y:S01]  /*1b50*/  ULOP3.LUT UR7, UR10, 0x10000, URZ, 0xfc, !UPT ;  /* 0x000100000a077892 */ /* 0x000fe2000f8efc3f */
[----:B------:R2:W-:Y:S01]  /*1b60*/  STL [R1+0x6c], RZ ;  /* 0x00006cff01007387 */ /* 0x0005e20000100800 */
[----:B------:R-:W-:Y:S01]  /*1b70*/  USHF.R.U32.HI UR6, URZ, 0x4, UR6 ;  /* 0x000000043f067899 */ /* 0x000fe20008011606 */
[----:B01----:R-:W-:Y:S01]  /*1b80*/  IMAD.MOV.U32 R0, RZ, RZ, RZ ;  /* 0x000000ffff007224 */ /* 0x003fe200078e00ff */
[----:B------:R-:W-:Y:S01]  /*1b90*/  ULEA UR7, UR5, UR7, 0xb ;  /* 0x0000000705077291 */ /* 0x000fe2000f8e583f */
[----:B------:R2:W-:Y:S01]  /*1ba0*/  STL [R1+0x68], RZ ;  /* 0x000068ff01007387 */ /* 0x0005e20000100800 */
[----:B------:R-:W-:Y:S01]  /*1bb0*/  ULOP3.LUT UR6, UR6, 0x3fff, URZ, 0xc0, !UPT ;  /* 0x00003fff06067892 */ /* 0x000fe2000f8ec03f */
[----:B------:R-:W-:Y:S01]  /*1bc0*/  CS2R R2, SRZ ;  /* 0x0000000000027805 */ /* 0x000fe2000001ff00 */
[----:B------:R-:W-:Y:S01]  /*1bd0*/  UMOV UR17, 0x40000040 ;  /* 0x4000004000117882 */ /* 0x000fe20000000000 */
[----:B------:R-:W-:Y:S01]  /*1be0*/  UMOV UR19, 0x40000040 ;  /* 0x4000004000137882 */ /* 0x000fe20000000000 */
[----:B------:R-:W-:Y:S01]  /*1bf0*/  ULOP3.LUT UR6, UR6, 0x10000, URZ, 0xfc, !UPT ;  /* 0x0001000006067892 */ /* 0x000fe2000f8efc3f */
[----:B------:R2:W-:Y:S01]  /*1c00*/  STL [R1+0x64], RZ ;  /* 0x000064ff01007387 */ /* 0x0005e20000100800 */
[----:B------:R-:W-:Y:S01]  /*1c10*/  UMOV UR16, UR7 ;  /* 0x0000000700107c82 */ /* 0x000fe20008000000 */
[----:B------:R-:W-:Y:S01]  /*1c20*/  CS2R R4, SRZ ;  /* 0x0000000000047805 */ /* 0x000fe2000001ff00 */
[----:B------:R-:W-:Y:S01]  /*1c30*/  ULEA UR8, UR5, UR6, 0xa ;  /* 0x0000000605087291 */ /* 0x000fe2000f8e503f */
[----:B------:R2:W-:Y:S01]  /*1c40*/  STL [R1+0x60], RZ ;  /* 0x000060ff01007387 */ /* 0x0005e20000100800 */
[----:B------:R-:W-:Y:S01]  /*1c50*/  CS2R R6, SRZ ;  /* 0x0000000000067805 */ /* 0x000fe2000001ff00 */
[----:B------:R-:W-:Y:S01]  /*1c60*/  UMOV UR6, 0x4 ;  /* 0x0000000400067882 */ /* 0x000fe20000000000 */
[----:B------:R-:W-:Y:S01]  /*1c70*/  CS2R R8, SRZ ;  /* 0x0000000000087805 */ /* 0x000fe2000001ff00 */
[----:B------:R2:W-:Y:S01]  /*1c80*/  STL [R1+0x5c], RZ ;  /* 0x00005cff01007387 */ /* 0x0005e20000100800 */
[----:B------:R-:W-:Y:S01]  /*1c90*/  CS2R R10, SRZ ;  /* 0x00000000000a7805 */ /* 0x000fe2000001ff00 */
[----:B------:R-:W-:Y:S01]  /*1ca0*/  UMOV UR18, UR8 ;  /* 0x0000000800127c82 */ /* 0x000fe20008000000 */
[----:B------:R-:W-:Y:S01]  /*1cb0*/  CS2R R12, SRZ ;  /* 0x00000000000c7805 */ /* 0x000fe2000001ff00 */
[----:B------:R-:W-:Y:S01]  /*1cc0*/  QGMMA.64x128x32.F32.E5M2.E5M2 R88, gdesc[UR16], RZ, !UPT ;  /* 0x01e00000105879f3 */ /* 0x000fe2000c7038ff */
[----:B------:R-:W-:Y:S01]  /*1cd0*/  UIADD3 UR16, UR7, 0x400, URZ ;  /* 0x0000040007107890 */ /* 0x000fe2000fffe03f */
[----:B------:R2:W-:Y:S01]  /*1ce0*/  STL [R1+0x58], RZ ;  /* 0x000058ff01007387 */ /* 0x0005e20000100800 */
[----:B------:R-:W-:Y:S01]  /*1cf0*/  UMOV UR17, 0x40000040 ;  /* 0x4000004000117882 */ /* 0x000fe20000000000 */
[----:B------:R-:W-:-:S02]  /*1d00*/  CS2R R14, SRZ ;  /* 0x00000000000e7805 */ /* 0x000fc4000001ff00 */
[----:B------:R-:W-:Y:S01]  /*1d10*/  CS2R R16, SRZ ;  /* 0x0000000000107805 */ /* 0x000fe2000001ff00 */
[----:B------:R2:W-:Y:S01]  /*1d20*/  STL [R1+0x54], RZ ;  /* 0x000054ff01007387 */ /* 0x0005e20000100800 */
[----:B------:R-:W-:Y:S02]  /*1d30*/  CS2R R18, SRZ ;  /* 0x0000000000127805 */ /* 0x000fe4000001ff00 */
[----:B------:R-:W-:Y:S02]  /*1d40*/  CS2R R20, SRZ ;  /* 0x0000000000147805 */ /* 0x000fe4000001ff00 */
[----:B------:R-:W-:Y:S01]  /*1d50*/  CS2R R22, SRZ ;  /* 0x0000000000167805 */ /* 0x000fe2000001ff00 */
[----:B------:R2:W-:Y:S01]  /*1d60*/  STL [R1+0x50], RZ ;  /* 0x000050ff01007387 */ /* 0x0005e20000100800 */
[----:B------:R-:W-:Y:S01]  /*1d70*/  CS2R R152, SRZ ;  /* 0x0000000000987805 */ /* 0x000fe2000001ff00 */
[----:B------:R-:W-:Y:S01]  /*1d80*/  QGMMA.64x128x32.F32.E5M2.E5M2 R24, gdesc[UR16], RZ, !UPT ;  /* 0x01e00000101879f3 */ /* 0x000fe2000c7038ff */
[----:B------:R-:W-:Y:S01]  /*1d90*/  UIADD3 UR16, UR7, 0x2, URZ ;  /* 0x0000000207107890 */ /* 0x000fe2000fffe03f */
[----:B------:R2:W-:Y:S01]  /*1da0*/  STL [R1+0x4c], RZ ;  /* 0x00004cff01007387 */ /* 0x0005e20000100800 */
[----:B------:R-:W-:Y:S01]  /*1db0*/  UIADD3 UR18, UR8, 0x2, URZ ;  /* 0x0000000208127890 */ /* 0x000fe2000fffe03f */
[----:B------:R-:W-:Y:S01]  /*1dc0*/  CS2R R154, SRZ ;  /* 0x00000000009a7805 */ /* 0x000fe2000001ff00 */
[----:B------:R-:W-:Y:S01]  /*1dd0*/  UMOV UR17, 0x40000040 ;  /* 0x4000004000117882 */ /* 0x000fe20000000000 */
[----:B------:R-:W-:Y:S01]  /*1de0*/  UMOV UR19, 0x40000040 ;  /* 0x4000004000137882 */ /* 0x000fe20000000000 */
        /* <DEDUP_REMOVED lines=49> */
[----:B------:R-:W-:-:S03]  /*2100*/  IMAD.MOV.U32 R228, RZ, RZ, RZ ;  /* 0x000000ffffe47224 */ /* 0x000fc600078e00ff */
[----:B------:R2:W-:Y:S04]  /*2110*/  STL [R1+0x14], RZ ;  /* 0x000014ff01007387 */ /* 0x0005e80000100800 */
[----:B------:R2:W-:Y:S04]  /*2120*/  STL [R1+0x10], RZ ;  /* 0x000010ff01007387 */ /* 0x0005e80000100800 */
[----:B------:R2:W-:Y:S04]  /*2130*/  STL [R1+0xc], RZ ;  /* 0x00000cff01007387 */ /* 0x0005e80000100800 */
[----:B------:R2:W-:Y:S04]  /*2140*/  STL [R1+0x8], RZ ;  /* 0x000008ff01007387 */ /* 0x0005e80000100800 */
[----:B------:R2:W-:Y:S04]  /*2150*/  STL [R1+0x4], RZ ;  /* 0x000004ff01007387 */ /* 0x0005e80000100800 */
[----:B------:R2:W-:Y:S01]  /*2160*/  STL [R1], RZ ;  /* 0x000000ff01007387 */ /* 0x0005e20000100800 */
[----:B------:R-:W-:Y:S01]  /*2170*/  QGMMA.64x128x32.F32.E5M2.E5M2 R88, gdesc[UR16], R88 ;  /* 0x01e00000105879f3 */ /* 0x000fe20008703858 */
[----:B------:R-:W-:Y:S01]  /*2180*/  UIADD3 UR16, UR7, 0x402, URZ ;  /* 0x0000040207107890 */ /* 0x000fe2000fffe03f */
[----:B------:R-:W-:-:S10]  /*2190*/  UMOV UR17, 0x40000040 ;  /* 0x4000004000117882 */ /* 0x000fd40000000000 */
[----:B------:R-:W-:Y:S01]  /*21a0*/  QGMMA.64x128x32.F32.E5M2.E5M2 R24, gdesc[UR16], R24 ;  /* 0x01e00000101879f3 */ /* 0x000fe20008703818 */
[----:B------:R-:W-:Y:S02]  /*21b0*/  UIADD3 UR16, UR7, 0x4, URZ ;  /* 0x0000000407107890 */ /* 0x000fe4000fffe03f */
[----:B------:R-:W-:Y:S01]  /*21c0*/  UIADD3 UR18, UR8, 0x4, URZ ;  /* 0x0000000408127890 */ /* 0x000fe2000fffe03f */
[----:B------:R-:W-:Y:S01]  /*21d0*/  UMOV UR17, 0x40000040 ;  /* 0x4000004000117882 */ /* 0x000fe20000000000 */
[----:B------:R-:W-:-:S07]  /*21e0*/  UMOV UR19, 0x40000040 ;  /* 0x4000004000137882 */ /* 0x000fce0000000000 */
        /* <DEDUP_REMOVED lines=10> */
[----:B------:R-:W-:Y:S02]  /*2290*/  UMOV UR17, 0x40000040 ;  /* 0x4000004000117882 */ /* 0x000fe40000000000 */
[----:B------:R-:W-:Y:S02]  /*22a0*/  ULDC UR7, c[0x0][0x50c] ;  /* 0x0001430000077ab9 */ /* 0x000fe40000000800 */
[----:B------:R-:W-:-:S04]  /*22b0*/  UISETP.NE.AND UP0, UPT, UR7, 0x4, UPT ;  /* 0x000000040700788c */ /* 0x000fc8000bf05270 */
[----:B------:R-:W-:Y:S02]  /*22c0*/  USEL UR7, URZ, 0x1, UP0 ;  /* 0x000000013f077887 */ /* 0x000fe40008000000 */
[----:B------:R-:W-:Y:S04]  /*22d0*/  QGMMA.64x128x32.F32.E5M2.E5M2 R24, gdesc[UR16], R24, gsb0 ;  /* 0x01e00000101879f3 */ /* 0x000fe80008003818 */
[----:B------:R-:W-:-:S13]  /*22e0*/  ISETP.NE.AND P0, PT, RZ, UR7, PT ;  /* 0x00000007ff007c0c */ /* 0x000fda000bf05270 */
[----:B--2---:R-:W-:Y:S05]  /*22f0*/  @!P0 BRA `(.L_x_18) ;  /* 0x0000000800808947 */ /* 0x004fea0003800000 */
[----:B------:R-:W-:Y:S02]  /*2300*/  WARPGROUP.DEPBAR.LE gsb0, 0x0 ;  /* 0x00008000000079c5 */ /* 0x000fe40000010000 */
[----:B------:R-:W-:-:S01]  /*2310*/  FADD R227, RZ, R89 ;  /* 0x00000059ffe37221 */ /* 0x000fc20000000000 */
[----:B------:R-:W-:Y:S01]  /*2320*/  FADD R228, RZ, R88 ;  /* 0x00000058ffe47221 */ /* 0x000fe20000000000 */
[----:B------:R-:W-:-:S01]  /*2330*/  FADD R226, RZ, R90 ;  /* 0x0000005affe27221 */ /* 0x000fc20000000000 */
[----:B------:R-:W-:Y:S01]  /*2340*/  FADD R225, RZ, R91 ;  /* 0x0000005bffe17221 */ /* 0x000fe20000000000 */
[----:B------:R-:W-:-:S01]  /*2350*/  FADD R224, RZ, R92 ;  /* 0x0000005cffe07221 */ /* 0x000fc20000000000 */
[----:B------:R0:W-:Y:S01]  /*2360*/  STL [R1+0x80], R227 ;  /* 0x000080e301007387 */ /* 0x0001e20000100800 */
[----:B------:R-:W-:-:S01]  /*2370*/  FADD R223, RZ, R93 ;  /* 0x0000005dffdf7221 */ /* 0x000fc20000000000 */
[----:B------:R-:W-:Y:S01]  /*2380*/  FADD R222, RZ, R94 ;  /* 0x0000005effde7221 */ /* 0x000fe20000000000 */
[----:B------:R-:W-:-:S01]  /*2390*/  FADD R221, RZ, R95 ;  /* 0x0000005fffdd7221 */ /* 0x000fc20000000000 */
[----:B------:R-:W-:Y:S01]  /*23a0*/  FADD R220, RZ, R96 ;  /* 0x00000060ffdc7221 */ /* 0x000fe20000000000 */
[----:B------:R-:W-:-:S01]  /*23b0*/  FADD R219, RZ, R97 ;  /* 0x00000061ffdb7221 */ /* 0x000fc20000000000 */
[----:B------:R-:W-:Y:S01]  /*23c0*/  FADD R218, RZ, R98 ;  /* 0x00000062ffda7221 */ /* 0x000fe20000000000 */
[----:B------:R-:W-:-:S01]  /*23d0*/  FADD R217, RZ, R99 ;  /* 0x00000063ffd97221 */ /* 0x000fc20000000000 */
[----:B------:R-:W-:Y:S01]  /*23e0*/  FADD R216, RZ, R100 ;  /* 0x00000064ffd87221 */ /* 0x000fe20000000000 */
[----:B------:R-:W-:-:S01]  /*23f0*/  FADD R215, RZ, R101 ;  /* 0x00000065ffd77221 */ /* 0x000fc20000000000 */
[----:B0-----:R-:W-:Y:S01]  /*2400*/  FADD R227, RZ, R60 ;  /* 0x0000003cffe37221 */ /* 0x001fe20000000000 */
[----:B------:R-:W-:-:S01]  /*2410*/  FADD R214, RZ, R102 ;  /* 0x00000066ffd67221 */ /* 0x000fc20000000000 */
[----:B------:R-:W-:Y:S01]  /*2420*/  FADD R213, RZ, R103 ;  /* 0x00000067ffd57221 */ /* 0x000fe20000000000 */
[----:B------:R-:W-:-:S01]  /*2430*/  FADD R212, RZ, R104 ;  /* 0x00000068ffd47221 */ /* 0x000fc20000000000 */
[----:B------:R-:W-:Y:S01]  /*2440*/  FADD R211, RZ, R105 ;  /* 0x00000069ffd37221 */ /* 0x000fe20000000000 */
[----:B------:R0:W-:Y:S01]  /*2450*/  STL [R1], R227 ;  /* 0x000000e301007387 */ /* 0x0001e20000100800 */
        /* <DEDUP_REMOVED lines=94> */
[----:B0-----:R-:W-:-:S05]  /*2a40*/  FADD R227, RZ, R67 ;  /* 0x00000043ffe37221 */ /* 0x001fca0000000000 */
[----:B------:R0:W-:Y:S02]  /*2a50*/  STL [R1+0x1c], R227 ;  /* 0x00001ce301007387 */ /* 0x0001e40000100800 */
        /* <DEDUP_REMOVED lines=39> */
[----:B------:R0:W-:Y:S04]  /*2cd0*/  STL [R1+0x6c], R227 ;  /* 0x00006ce301007387 */ /* 0x0001e80000100800 */
[----:B0-----:R0:W5:Y:S01]  /*2ce0*/  LDL.LU R227, [R1+0x80] ;  /* 0x0000800001e37983 */ /* 0x0011620000300800 */
[----:B------:R-:W-:-:S05]  /*2cf0*/  UMOV UR6, URZ ;  /* 0x0000003f00067c82 */ /* 0x000fca0008000000 */
.L_x_18:
[----:B------:R-:W-:Y:S01]  /*2d00*/  UIADD3 UR23, UR5, 0x1, URZ ;  /* 0x0000000105177890 */ /* 0x000fe2000fffe03f */
[----:B------:R-:W-:-:S03]  /*2d10*/  UMOV UR8, 0x1 ;  /* 0x0000000100087882 */ /* 0x000fc60000000000 */
[----:B------:R-:W-:-:S04]  /*2d20*/  UISETP.NE.AND UP0, UPT, UR23, 0x3, UPT ;  /* 0x000000031700788c */ /* 0x000fc8000bf05270 */
[----:B------:R-:W-:Y:S02]  /*2d30*/  USEL UR24, URZ, 0x1, UP0 ;  /* 0x000000013f187887 */ /* 0x000fe40008000000 */
[----:B------:R-:W-:Y:S02]  /*2d40*/  USEL UR23, UR23, URZ, UP0 ;  /* 0x0000003f17177287 */ /* 0x000fe40008000000 */
[----:B------:R-:W-:-:S12]  /*2d50*/  ULOP3.LUT UR24, UR4, UR24, URZ, 0x3c, !UPT ;  /* 0x0000001804187292 */ /* 0x000fd8000f8e3c3f */
.L_x_13:
[----:B------:R-:W-:-:S04]  /*2d60*/  UISETP.LT.AND UP0, UPT, UR9, 0x1, UPT ;  /* 0x000000010900788c */ /* 0x000fc8000bf01270 */
[----:B------:R-:W-:-:S04]  /*2d70*/  USEL UR16, UR9, 0x1, UP0 ;  /* 0x0000000109107887 */ /* 0x000fc80008000000 */
[----:B------:R-:W-:-:S04]  /*2d80*/  UIADD3 UR26, UR9, -UR16, URZ ;  /* 0x80000010091a7290 */ /* 0x000fc8000fffe03f */
[----:B------:R-:W-:-:S06]  /*2d90*/  UISETP.GE.AND UP0, UPT, UR26, 0x1, UPT ;  /* 0x000000011a00788c */ /* 0x000fcc000bf06270 */
[----:B------:R-:W-:-:S13]  /*2da0*/  PLOP3.LUT P0, PT, PT, PT, UP0, 0x80, 0x0 ;  /* 0x000000000000781c */ /* 0x000fda0003f0f008 */
[----:B------:R-:W-:Y:S05]  /*2db0*/  @!P0 BRA `(.L_x_19) ;  /* 0x0000001000dc8947 */ /* 0x000fea0003800000 */
[----:B------:R-:W-:Y:S01]  /*2dc0*/  UMOV UR25, UR5 ;  /* 0x0000000500197c82 */ /* 0x000fe20008000000 */
[----:B------:R-:W-:-:S05]  /*2dd0*/  ULDC UR27, c[0x0][0x50c] ;  /* 0x00014300001b7ab9 */ /* 0x000fca0000000800 */
.L_x_27:
[----:B------:R-:W-:-:S06]  /*2de0*/  UISETP.NE.AND UP0, UPT, UR22, 0x3, UPT ;  /* 0x000000031600788c */ /* 0x000fcc000bf05270 */
[----:B------:R-:W-:-:S13]  /*2df0*/  PLOP3.LUT P1, PT, PT, PT, UP0, 0x80, 0x0 ;  /* 0x000000000000781c */ /* 0x000fda0003f2f008 */
[----:B-1---5:R-:W-:Y:S05]  /*2e00*/  @!P1 BRA `(.L_x_20) ;  /* 0x0000000000049947 */ /* 0x022fea0003800000 */
[----:B------:R-:W-:Y:S01]  /*2e10*/  BPT.TRAP 0x1 ;  /* 0x000000040000795c */ /* 0x000fe20000300000 */
.L_x_20:
[----:B------:R-:W1:Y:S01]  /*2e20*/  S2UR UR16, SR_CgaCtaId ;  /* 0x00000000001079c3 */ /* 0x000e620000008800 */
[----:B------:R-:W-:Y:S01]  /*2e30*/  UMOV UR11, 0x400 ;  /* 0x00000400000b7882 */ /* 0x000fe20000000000 */
[----:B------:R-:W-:-:S05]  /*2e40*/  IMAD.U32 R229, RZ, RZ, UR24 ;  /* 0x00000018ffe57e24 */ /* 0x000fca000f8e00ff */
[----:B------:R-:W-:Y:S01]  /*2e50*/  SHF.L.U32 R229, R229, 0x1f, RZ ;  /* 0x0000001fe5e57819 */ /* 0x000fe200000006ff */
[----:B-1----:R-:W-:-:S04]  /*2e60*/  ULEA UR11, UR16, UR11, 0x18 ;  /* 0x0000000b100b7291 */ /* 0x002fc8000f8ec03f */
[----:B------:R-:W-:-:S09]  /*2e70*/  ULEA UR16, UR23, UR11, 0x3 ;  /* 0x0000000b17107291 */ /* 0x000fd2000f8e183f */
[----:B------:R1:W2:Y:S01]  /*2e80*/  SYNCS.PHASECHK.TRANS64.TRYWAIT P0, [UR16], R229 ;  /* 0x000000e5ff0075a7 */ /* 0x0002a20008000150 */
[----:B------:R-:W-:Y:S05]  /*2e90*/  @!P1 BRA `(.L_x_21) ;  /* 0x0000000000049947 */ /* 0x000fea0003800000 */
[----:B------:R-:W-:Y:S01]  /*2ea0*/  BPT.TRAP 0x1 ;  /* 0x000000040000795c */ /* 0x000fe20000300000 */
.L_x_21:
[----:B--2---:R-:W-:Y:S05]  /*2eb0*/  @P0 BRA `(.L_x_22) ;  /* 0x0000000000080947 */ /* 0x004fea0003800000 */
[----:B------:R-:W2:Y:S02]  /*2ec0*/  SYNCS.PHASECHK.TRANS64.TRYWAIT P0, [UR16], R229 ;  /* 0x000000e5ff0075a7 */ /* 0x000ea40008000150 */
[----:B--2---:R-:W-:Y:S05]  /*2ed0*/  @!P0 BRA `(.L_x_23) ;  /* 0x000000d000f88947 */ /* 0x004fea0003800000 */
.L_x_22:
[----:B------:R-:W-:Y:S01]  /*2ee0*/  UIADD3 UR16, UR11, 0x18100, URZ ;  /* 0x000181000b107890 */ /* 0x000fe2000fffe03f */
[----:B------:R-:W-:Y:S01]  /*2ef0*/  WARPGROUP.ARRIVE ;  /* 0x00000000000079c5 */ /* 0x000fe20000000000 */
[----:B------:R-:W-:Y:S02]  /*2f00*/  UISETP.NE.AND UP0, UPT, UR7, URZ, UPT ;  /* 0x0000003f0700728c */ /* 0x000fe4000bf05270 */
[----:B------:R-:W-:Y:S02]  /*2f10*/  USHF.R.U32.HI UR16, URZ, 0x4, UR16 ;  /* 0x000000043f107899 */ /* 0x000fe40008011610 */
[----:B------:R-:W-:Y:S02]  /*2f20*/  USEL UR8, UR8, URZ, !UP0 ;  /* 0x0000003f08087287 */ /* 0x000fe4000c000000 */
[----:B------:R-:W-:Y:S02]  /*2f30*/  ULOP3.LUT UR16, UR16, 0x3fff, URZ, 0xc0, !UPT ;  /* 0x00003fff10107892 */ /* 0x000fe4000f8ec03f */
[----:B------:R-:W-:-:S02]  /*2f40*/  UISETP.NE.U32.AND UP0, UPT, UR8, URZ, UPT ;  /* 0x0000003f0800728c */ /* 0x000fc4000bf05070 */
[----:B------:R-:W-:Y:S02]  /*2f50*/  ULOP3.LUT UR7, UR10, 0x10000, URZ, 0xfc, !UPT ;  /* 0x000100000a077892 */ /* 0x000fe4000f8efc3f */
[----:B------:R-:W-:Y:S02]  /*2f60*/  ULOP3.LUT UR8, UR16, 0x10000, URZ, 0xfc, !UPT ;  /* 0x0001000010087892 */ /* 0x000fe4000f8efc3f */
[----:B------:R-:W-:Y:S02]  /*2f70*/  ULEA UR7, UR23, UR7, 0xb ;  /* 0x0000000717077291 */ /* 0x000fe4000f8e583f */
[----:B------:R-:W-:Y:S01]  /*2f80*/  ULEA UR8, UR23, UR8, 0xa ;  /* 0x0000000817087291 */ /* 0x000fe2000f8e503f */
[----:B------:R-:W-:Y:S01]  /*2f90*/  UMOV UR17, 0x40000040 ;  /* 0x4000004000117882 */ /* 0x000fe20000000000 */
[----:B------:R-:W-:Y:S01]  /*2fa0*/  UMOV UR19, 0x40000040 ;  /* 0x4000004000137882 */ /* 0x000fe20000000000 */
[----:B------:R-:W-:Y:S02]  /*2fb0*/  UIADD3 UR6, UR6, 0x4, URZ ;  /* 0x0000000406067890 */ /* 0x000fe4000fffe03f */
[----:B------:R-:W-:-:S02]  /*2fc0*/  UMOV UR16, UR7 ;  /* 0x0000000700107c82 */ /* 0x000fc40008000000 */
[----:B------:R-:W-:Y:S02]  /*2fd0*/  UMOV UR18, UR8 ;  /* 0x0000000800127c82 */ /* 0x000fe40008000000 */
[----:B------:R-:W-:Y:S01]  /*2fe0*/  QGMMA.64x128x32.F32.E5M2.E5M2 R88, gdesc[UR16], R88, UP0 ;  /* 0x01e00000105879f3 */ /* 0x000fe2000bf03858 */
[----:B------:R-:W-:Y:S01]  /*2ff0*/  UIADD3 UR16, UR7, 0x400, URZ ;  /* 0x0000040007107890 */ /* 0x000fe2000fffe03f */
[----:B------:R-:W-:-:S10]  /*3000*/  UMOV UR17, 0x40000040 ;  /* 0x4000004000117882 */ /* 0x000fd40000000000 */
[----:B------:R-:W-:Y:S01]  /*3010*/  QGMMA.64x128x32.F32.E5M2.E5M2 R24, gdesc[UR16], R24, UP0 ;  /* 0x01e00000101879f3 */ /* 0x000fe2000bf03818 */
[----:B------:R-:W-:Y:S02]  /*3020*/  UIADD3 UR16, UR7, 0x2, URZ ;  /* 0x0000000207107890 */ /* 0x000fe4000fffe03f */
[----:B------:R-:W-:Y:S01]  /*3030*/  UIADD3 UR18, UR8, 0x2, URZ ;  /* 0x0000000208127890 */ /* 0x000fe2000fffe03f */
[----:B------:R-:W-:Y:S01]  /*3040*/  UMOV UR17, 0x40000040 ;  /* 0x4000004000117882 */ /* 0x000fe20000000000 */
[----:B------:R-:W-:Y:S01]  /*3050*/  UMOV UR19, 0x40000040 ;  /* 0x4000004000137882 */ /* 0x000fe20000000000 */
[----:B------:R-:W-:-:S06]  /*3060*/  UISETP.NE.AND UP0, UPT, UR6, UR27, UPT ;  /* 0x0000001b0600728c */ /* 0x000fcc000bf05270 */
        /* <DEDUP_REMOVED lines=18> */
[----:B------:R-:W-:Y:S01]  /*3190*/  UMOV UR17, 0x40000040 ;  /* 0x4000004000117882 */ /* 0x000fe20000000000 */
[----:B------:R-:W-:-:S06]  /*31a0*/  USEL UR7, URZ, 0x1, UP0 ;  /* 0x000000013f077887 */ /* 0x000fcc0008000000 */
[----:B------:R-:W-:-:S03]  /*31b0*/  ISETP.NE.AND P0, PT, RZ, UR7, PT ;  /* 0x00000007ff007c0c */ /* 0x000fc6000bf05270 */
[----:B------:R-:W-:Y:S03]  /*31c0*/  QGMMA.64x128x32.F32.E5M2.E5M2 R24, gdesc[UR16], R24, gsb0 ;  /* 0x01e00000101879f3 */ /* 0x000fe60008003818 */
[----:B------:R-:W-:-:S07]  /*31d0*/  WARPGROUP.DEPBAR.LE gsb0, 0x1 ;  /* 0x00008000000079c5 */ /* 0x000fce0000010100 */
[----:B------:R-:W-:Y:S05]  /*31e0*/  @!P0 BRA `(.L_x_24) ;  /* 0x0000000c00708947 */ /* 0x000fea0003800000 */
[----:B------:R-:W-:Y:S02]  /*31f0*/  WARPGROUP.DEPBAR.LE gsb0, 0x0 ;  /* 0x00008000000079c5 */ /* 0x000fe40000010000 */
[----:B-----5:R-:W-:-:S01]  /*3200*/  FADD R227, R89, R227 ;  /* 0x000000e359e37221 */ /* 0x020fc20000000000 */
[----:B------:R-:W-:Y:S01]  /*3210*/  FADD R226, R90, R226 ;  /* 0x000000e25ae27221 */ /* 0x000fe20000000000 */
[----:B------:R-:W-:-:S01]  /*3220*/  FADD R225, R91, R225 ;  /* 0x000000e15be17221 */ /* 0x000fc20000000000 */
[----:B------:R-:W-:Y:S01]  /*3230*/  FADD R224, R92, R224 ;  /* 0x000000e05ce07221 */ /* 0x000fe20000000000 */
[----:B------:R-:W-:-:S01]  /*3240*/  FADD R223, R93, R223 ;  /* 0x000000df5ddf7221 */ /* 0x000fc20000000000 */
[----:B------:R2:W-:Y:S01]  /*3250*/  STL [R1+0x80], R227 ;  /* 0x000080e301007387 */ /* 0x0005e20000100800 */
[----:B------:R-:W-:-:S01]  /*3260*/  FADD R222, R94, R222 ;  /* 0x000000de5ede7221 */ /* 0x000fc20000000000 */
[----:B------:R-:W-:Y:S01]  /*3270*/  FADD R221, R95, R221 ;  /* 0x000000dd5fdd7221 */ /* 0x000fe20000000000 */
[----:B------:R-:W-:-:S01]  /*3280*/  FADD R220, R96, R220 ;  /* 0x000000dc60dc7221 */ /* 0x000fc20000000000 */
[----:B------:R-:W-:Y:S01]  /*3290*/  FADD R219, R97, R219 ;  /* 0x000000db61db7221 */ /* 0x000fe20000000000 */
[----:B------:R-:W-:-:S01]  /*32a0*/  FADD R218, R98, R218 ;  /* 0x000000da62da7221 */ /* 0x000fc20000000000 */
[----:B------:R-:W-:Y:S01]  /*32b0*/  FADD R217, R99, R217 ;  /* 0x000000d963d97221 */ /* 0x000fe20000000000 */
[----:B------:R-:W-:-:S01]  /*32c0*/  FADD R216, R100, R216 ;  /* 0x000000d864d87221 */ /* 0x000fc20000000000 */
[----:B------:R-:W-:Y:S01]  /*32d0*/  FADD R215, R101, R215 ;  /* 0x000000d765d77221 */ /* 0x000fe20000000000 */
[----:B------:R-:W-:-:S01]  /*32e0*/  FADD R214, R102, R214 ;  /* 0x000000d666d67221 */ /* 0x000fc20000000000 */
[----:B--2---:R-:W2:Y:S01]  /*32f0*/  LDL.LU R227, [R1+0x28] ;  /* 0x0000280001e37983 */ /* 0x004ea20000300800 */
[----:B------:R-:W-:-:S01]  /*3300*/  FADD R213, R103, R213 ;  /* 0x000000d567d57221 */ /* 0x000fc20000000000 */
[----:B------:R-:W-:Y:S01]  /*3310*/  FADD R212, R104, R212 ;  /* 0x000000d468d47221 */ /* 0x000fe20000000000 */
[----:B------:R-:W-:-:S01]  /*3320*/  FADD R211, R105, R211 ;  /* 0x000000d369d37221 */ /* 0x000fc20000000000 */
[----:B------:R3:W-:Y:S01]  /*3330*/  STL [R1+0x84], R226 ;  /* 0x000084e201007387 */ /* 0x0007e20000100800 */
[----:B------:R-:W-:-:S03]  /*3340*/  FADD R228, R88, R228 ;  /* 0x000000e458e47221 */ /* 0x000fc60000000000 */
[----:B---3--:R-:W3:Y:S04]  /*3350*/  LDL.LU R226, [R1+0x24] ;  /* 0x0000240001e27983 */ /* 0x008ee80000300800 */
[----:B------:R4:W-:Y:S04]  /*3360*/  STL [R1+0x88], R225 ;  /* 0x000088e101007387 */ /* 0x0009e80000100800 */
[----:B----4-:R-:W4:Y:S04]  /*3370*/  LDL.LU R225, [R1+0x20] ;  /* 0x0000200001e17983 */ /* 0x010f280000300800 */
[----:B------:R0:W-:Y:S04]  /*3380*/  STL [R1+0x8c], R224 ;  /* 0x00008ce001007387 */ /* 0x0001e80000100800 */
[----:B0-----:R-:W4:Y:S04]  /*3390*/  LDL.LU R224, [R1+0x1c] ;  /* 0x00001c0001e07983 */ /* 0x001f280000300800 */
        /* <DEDUP_REMOVED lines=13> */
[----:B0-----:R-:W4:Y:S04]  /*3470*/  LDL.LU R217, [R1] ;  /* 0x0000000001d97983 */ /* 0x001f280000300800 */
[----:B------:R-:W-:Y:S04]  /*3480*/  STL [R1+0xac], R216 ;  /* 0x0000acd801007387 */ /* 0x000fe80000100800 */
[----:B------:R-:W-:Y:S04]  /*3490*/  STL [R1+0xb0], R215 ;  /* 0x0000b0d701007387 */ /* 0x000fe80000100800 */
[----:B------:R-:W-:Y:S04]  /*34a0*/  STL [R1+0xb4], R214 ;  /* 0x0000b4d601007387 */ /* 0x000fe80000100800 */
[----:B------:R-:W-:Y:S04]  /*34b0*/  STL [R1+0xb8], R213 ;  /* 0x0000b8d501007387 */ /* 0x000fe80000100800 */
[----:B------:R-:W-:Y:S04]  /*34c0*/  STL [R1+0xbc], R212 ;  /* 0x0000bcd401007387 */ /* 0x000fe80000100800 */
[----:B------:R0:W-:Y:S01]  /*34d0*/  STL [R1+0xc0], R211 ;  /* 0x0000c0d301007387 */ /* 0x0001e20000100800 */
[----:B--2---:R-:W-:-:S01]  /*34e0*/  FADD R227, R70, R227 ;  /* 0x000000e346e37221 */ /* 0x004fc20000000000 */
[----:B---3--:R-:W-:Y:S01]  /*34f0*/  FADD R226, R69, R226 ;  /* 0x000000e245e27221 */ /* 0x008fe20000000000 */
[----:B----4-:R-:W-:-:S01]  /*3500*/  FADD R225, R68, R225 ;  /* 0x000000e144e17221 */ /* 0x010fc20000000000 */
[----:B------:R-:W-:Y:S01]  /*3510*/  FADD R224, R67, R224 ;  /* 0x000000e043e07221 */ /* 0x000fe20000000000 */
[----:B------:R-:W-:-:S01]  /*3520*/  FADD R223, R66, R223 ;  /* 0x000000df42df7221 */ /* 0x000fc20000000000 */
[----:B------:R-:W-:Y:S01]  /*3530*/  FADD R222, R65, R222 ;  /* 0x000000de41de7221 */ /* 0x000fe20000000000 */
[----:B------:R-:W-:-:S01]  /*3540*/  FADD R221, R64, R221 ;  /* 0x000000dd40dd7221 */ /* 0x000fc20000000000 */
[----:B------:R-:W-:Y:S01]  /*3550*/  FADD R220, R63, R220 ;  /* 0x000000dc3fdc7221 */ /* 0x000fe20000000000 */
[----:B------:R-:W-:-:S01]  /*3560*/  FADD R219, R62, R219 ;  /* 0x000000db3edb7221 */ /* 0x000fc20000000000 */
[----:B------:R-:W-:Y:S01]  /*3570*/  FADD R218, R61, R218 ;  /* 0x000000da3dda7221 */ /* 0x000fe20000000000 */
[----:B------:R-:W-:-:S05]  /*3580*/  FADD R217, R60, R217 ;  /* 0x000000d93cd97221 */ /* 0x000fca0000000000 */
[----:B------:R2:W-:Y:S04]  /*3590*/  STL [R1], R217 ;  /* 0x000000d901007387 */ /* 0x0005e80000100800 */
[----:B------:R3:W-:Y:S04]  /*35a0*/  STL [R1+0x4], R218 ;  /* 0x000004da01007387 */ /* 0x0007e80000100800 */
[----:B------:R4:W-:Y:S04]  /*35b0*/  STL [R1+0x8], R219 ;  /* 0x000008db01007387 */ /* 0x0009e80000100800 */
[----:B------:R1:W-:Y:S04]  /*35c0*/  STL [R1+0xc], R220 ;  /* 0x00000cdc01007387 */ /* 0x0003e80000100800 */
[----:B------:R1:W-:Y:S04]  /*35d0*/  STL [R1+0x10], R221 ;  /* 0x000010dd01007387 */ /* 0x0003e80000100800 */
[----:B------:R1:W-:Y:S04]  /*35e0*/  STL [R1+0x14], R222 ;  /* 0x000014de01007387 */ /* 0x0003e80000100800 */
[----:B------:R1:W-:Y:S04]  /*35f0*/  STL [R1+0x18], R223 ;  /* 0x000018df01007387 */ /* 0x0003e80000100800 */
[----:B------:R1:W-:Y:S04]  /*3600*/  STL [R1+0x1c], R224 ;  /* 0x00001ce001007387 */ /* 0x0003e80000100800 */
[----:B0-----:R-:W4:Y:S04]  /*3610*/  LDL.LU R211, [R1+0x2c] ;  /* 0x00002c0001d37983 */ /* 0x001f280000300800 */
[----:B------:R0:W-:Y:S04]  /*3620*/  STL [R1+0x20], R225 ;  /* 0x000020e101007387 */ /* 0x0001e80000100800 */
[----:B------:R-:W4:Y:S04]  /*3630*/  LDL.LU R212, [R1+0x30] ;  /* 0x0000300001d47983 */ /* 0x000f280000300800 */
[----:B------:R0:W-:Y:S04]  /*3640*/  STL [R1+0x24], R226 ;  /* 0x000024e201007387 */ /* 0x0001e80000100800 */
[----:B------:R-:W4:Y:S04]  /*3650*/  LDL.LU R213, [R1+0x34] ;  /* 0x0000340001d57983 */ /* 0x000f280000300800 */
[----:B------:R0:W-:Y:S04]  /*3660*/  STL [R1+0x28], R227 ;  /* 0x000028e301007387 */ /* 0x0001e80000100800 */
[----:B------:R-:W4:Y:S04]  /*3670*/  LDL.LU R214, [R1+0x38] ;  /* 0x0000380001d67983 */ /* 0x000f280000300800 */
[----:B------:R-:W4:Y:S04]  /*3680*/  LDL.LU R215, [R1+0x3c] ;  /* 0x00003c0001d77983 */ /* 0x000f280000300800 */
[----:B------:R-:W4:Y:S04]  /*3690*/  LDL.LU R216, [R1+0x40] ;  /* 0x0000400001d87983 */ /* 0x000f280000300800 */
[----:B--2---:R-:W2:Y:S04]  /*36a0*/  LDL.LU R217, [R1+0x44] ;  /* 0x0000440001d97983 */ /* 0x004ea80000300800 */
[----:B---3--:R-:W3:Y:S04]  /*36b0*/  LDL.LU R218, [R1+0x48] ;  /* 0x0000480001da7983 */ /* 0x008ee80000300800 */
[----:B----4-:R-:W4:Y:S04]  /*36c0*/  LDL.LU R219, [R1+0x4c] ;  /* 0x00004c0001db7983 */ /* 0x010f280000300800 */
[----:B-1----:R-:W4:Y:S04]  /*36d0*/  LDL.LU R220, [R1+0x50] ;  /* 0x0000500001dc7983 */ /* 0x002f280000300800 */
[----:B------:R-:W4:Y:S04]  /*36e0*/  LDL.LU R221, [R1+0x54] ;  /* 0x0000540001dd7983 */ /* 0x000f280000300800 */
[----:B------:R-:W4:Y:S04]  /*36f0*/  LDL.LU R222, [R1+0x58] ;  /* 0x0000580001de7983 */ /* 0x000f280000300800 */
[----:B------:R-:W4:Y:S04]  /*3700*/  LDL.LU R223, [R1+0x5c] ;  /* 0x00005c0001df7983 */ /* 0x000f280000300800 */
[----:B------:R-:W4:Y:S04]  /*3710*/  LDL.LU R224, [R1+0x60] ;  /* 0x0000600001e07983 */ /* 0x000f280000300800 */
[----:B0-----:R-:W4:Y:S04]  /*3720*/  LDL.LU R225, [R1+0x64] ;  /* 0x0000640001e17983 */ /* 0x001f280000300800 */
[----:B------:R-:W4:Y:S04]  /*3730*/  LDL.LU R226, [R1+0x68] ;  /* 0x0000680001e27983 */ /* 0x000f280000300800 */
[----:B------:R-:W4:Y:S01]  /*3740*/  LDL.LU R227, [R1+0x6c] ;  /* 0x00006c0001e37983 */ /* 0x000f220000300800 */
[----:B------:R-:W-:-:S05]  /*3750*/  FADD R211, R71, R211 ;  /* 0x000000d347d37221 */ /* 0x000fca0000000000 */
[----:B------:R0:W-:Y:S01]  /*3760*/  STL [R1+0x2c], R211 ;  /* 0x00002cd301007387 */ /* 0x0001e20000100800 */
[----:B------:R-:W-:-:S03]  /*3770*/  FADD R212, R72, R212 ;  /* 0x000000d448d47221 */ /* 0x000fc60000000000 */
[----:B0-----:R0:W5:Y:S01]  /*3780*/  LDL.LU R211, [R1+0xc0] ;  /* 0x0000c00001d37983 */ /* 0x0011620000300800 */
[----:B------:R-:W-:-:S03]  /*3790*/  FADD R213, R73, R213 ;  /* 0x000000d549d57221 */ /* 0x000fc60000000000 */
[----:B------:R1:W-:Y:S01]  /*37a0*/  STL [R1+0x30], R212 ;  /* 0x000030d401007387 */ /* 0x0003e20000100800 */
[----:B------:R-:W-:-:S01]  /*37b0*/  FADD R214, R74, R214 ;  /* 0x000000d64ad67221 */ /* 0x000fc20000000000 */
[----:B------:R-:W-:Y:S02]  /*37c0*/  FADD R215, R75, R215 ;  /* 0x000000d74bd77221 */ /* 0x000fe40000000000 */
[----:B-1----:R0:W5:Y:S01]  /*37d0*/  LDL.LU R212, [R1+0xbc] ;  /* 0x0000bc0001d47983 */ /* 0x0021620000300800 */
[----:B------:R-:W-:-:S03]  /*37e0*/  FADD R216, R76, R216 ;  /* 0x000000d84cd87221 */ /* 0x000fc60000000000 */
[----:B------:R1:W-:Y:S01]  /*37f0*/  STL [R1+0x34], R213 ;  /* 0x000034d501007387 */ /* 0x0003e20000100800 */
[----:B--2---:R-:W-:-:S03]  /*3800*/  FADD R217, R77, R217 ;  /* 0x000000d94dd97221 */ /* 0x004fc60000000000 */
[----:B-1----:R0:W5:Y:S01]  /*3810*/  LDL.LU R213, [R1+0xb8] ;  /* 0x0000b80001d57983 */ /* 0x0021620000300800 */
[----:B---3--:R-:W-:-:S03]  /*3820*/  FADD R218, R78, R218 ;  /* 0x000000da4eda7221 */ /* 0x008fc60000000000 */
[----:B------:R1:W-:Y:S01]  /*3830*/  STL [R1+0x38], R214 ;  /* 0x000038d601007387 */ /* 0x0003e20000100800 */
[----:B----4-:R-:W-:-:S01]  /*3840*/  FADD R219, R79, R219 ;  /* 0x000000db4fdb7221 */ /* 0x010fc20000000000 */
[----:B------:R-:W-:Y:S02]  /*3850*/  FADD R220, R80, R220 ;  /* 0x000000dc50dc7221 */ /* 0x000fe40000000000 */
[----:B-1----:R0:W5:Y:S04]  /*3860*/  LDL.LU R214, [R1+0xb4] ;  /* 0x0000b40001d67983 */ /* 0x0021680000300800 */
[----:B------:R1:W-:Y:S01]  /*3870*/  STL [R1+0x3c], R215 ;  /* 0x00003cd701007387 */ /* 0x0003e20000100800 */
[----:B------:R-:W-:-:S01]  /*3880*/  FADD R221, R81, R221 ;  /* 0x000000dd51dd7221 */ /* 0x000fc20000000000 */
[----:B------:R-:W-:-:S02]  /*3890*/  FADD R222, R82, R222 ;  /* 0x000000de52de7221 */ /* 0x000fc40000000000 */
[----:B-1----:R0:W5:Y:S04]  /*38a0*/  LDL.LU R215, [R1+0xb0] ;  /* 0x0000b00001d77983 */ /* 0x0021680000300800 */
[----:B------:R1:W-:Y:S01]  /*38b0*/  STL [R1+0x40], R216 ;  /* 0x000040d801007387 */ /* 0x0003e20000100800 */
[----:B------:R-:W-:-:S03]  /*38c0*/  FADD R223, R83, R223 ;  /* 0x000000df53df7221 */ /* 0x000fc60000000000 */
        /* <DEDUP_REMOVED lines=13> */
[----:B------:R1:W-:Y:S04]  /*39a0*/  STL [R1+0x54], R221 ;  /* 0x000054dd01007387 */ /* 0x0003e80000100800 */
        /* <DEDUP_REMOVED lines=12> */
[----:B-1----:R0:W5:Y:S01]  /*3a70*/  LDL.LU R227, [R1+0x80] ;  /* 0x0000800001e37983 */ /* 0x0021620000300800 */
        /* <DEDUP_REMOVED lines=82> */
[----:B0-----:R-:W-:-:S06]  /*3fa0*/  UMOV UR6, URZ ;  /* 0x0000003f00067c82 */ /* 0x001fcc0008000000 */
.L_x_24:
[----:B------:R-:W-:Y:S05]  /*3fb0*/  @!P1 BRA `(.L_x_25) ;  /* 0x0000000000049947 */ /* 0x000fea0003800000 */
[----:B------:R-:W-:Y:S01]  /*3fc0*/  BPT.TRAP 0x1 ;  /* 0x000000040000795c */ /* 0x000fe20000300000 */
.L_x_25:
[----:B------:R-:W-:Y:S02]  /*3fd0*/  UISETP.GT.U32.AND UP0, UPT, UR13, 0x1, UPT ;  /* 0x000000010d00788c */ /* 0x000fe4000bf04070 */
[----:B------:R-:W-:-:S04]  /*3fe0*/  ULEA UR8, UR25, UR11, 0x3 ;  /* 0x0000000b19087291 */ /* 0x000fc8000f8e183f */
[----:B------:R-:W-:Y:S01]  /*3ff0*/  UIADD3 UR8, UR8, 0x18, URZ ;  /* 0x0000001808087890 */ /* 0x000fe2000fffe03f */
[----:B------:R-:W-:-:S03]  /*4000*/  PLOP3.LUT P0, PT, PT, PT, UP0, 0x80, 0x0 ;  /* 0x000000000000781c */ /* 0x000fc60003f0f008 */
[----:B------:R-:W-:-:S09]  /*4010*/  UPRMT UR8, URZ, 0x654, UR8 ;  /* 0x000006543f087896 */ /* 0x000fd20008000008 */
[----:B------:R-:W-:Y:S01]  /*4020*/  SYNCS.ARRIVE.TRANS64.RED.A1T0 RZ, [UR8], RZ ;  /* 0x000000ffffff79a7 */ /* 0x000fe20008100408 */
[----:B------:R-:W-:Y:S05]  /*4030*/  @P0 BRA `(.L_x_26) ;  /* 0x0000000000040947 */ /* 0x000fea0003800000 */
[----:B------:R-:W-:Y:S01]  /*4040*/  BPT.TRAP 0x1 ;  /* 0x000000040000795c */ /* 0x000fe20000300000 */
.L_x_26:
[----:B------:R-:W-:Y:S02]  /*4050*/  UISETP.GT.AND UP2, UPT, UR26, 0x1, UPT ;  /* 0x000000011a00788c */ /* 0x000fe4000bf44270 */
[----:B------:R-:W-:Y:S02]  /*4060*/  UIADD3 UR23, UR23, 0x1, URZ ;  /* 0x0000000117177890 */ /* 0x000fe4000fffe03f */
[----:B------:R-:W-:Y:S02]  /*4070*/  UIADD3 UR25, UR25, 0x1, URZ ;  /* 0x0000000119197890 */ /* 0x000fe4000fffe03f */
[----:B------:R-:W-:Y:S01]  /*4080*/  PLOP3.LUT P0, PT, PT, PT, UP2, 0x80, 0x0 ;  /* 0x000000000000781c */ /* 0x000fe20003f0f028 */
[----:B------:R-:W-:Y:S02]  /*4090*/  UISETP.NE.AND UP0, UPT, UR23, 0x3, UPT ;  /* 0x000000031700788c */ /* 0x000fe4000bf05270 */
[----:B------:R-:W-:Y:S02]  /*40a0*/  UIADD3 UR16, UR26, -0x1, URZ ;  /* 0xffffffff1a107890 */ /* 0x000fe4000fffe03f */
[----:B------:R-:W-:-:S02]  /*40b0*/  USEL UR8, URZ, 0x1, UP0 ;  /* 0x000000013f087887 */ /* 0x000fc40008000000 */
[----:B------:R-:W-:Y:S02]  /*40c0*/  UISETP.NE.AND UP1, UPT, UR25, 0x3, UPT ;  /* 0x000000031900788c */ /* 0x000fe4000bf25270 */
[----:B------:R-:W-:Y:S02]  /*40d0*/  ULOP3.LUT UR24, UR24, UR8, URZ, 0x3c, !UPT ;  /* 0x0000000818187292 */ /* 0x000fe4000f8e3c3f */
[----:B------:R-:W-:Y:S02]  /*40e0*/  USEL UR23, UR23, URZ, UP0 ;  /* 0x0000003f17177287 */ /* 0x000fe40008000000 */
[----:B------:R-:W-:Y:S01]  /*40f0*/  USEL UR25, UR25, URZ, UP1 ;  /* 0x0000003f19197287 */ /* 0x000fe20008800000 */
[----:B------:R-:W-:Y:S01]  /*4100*/  UMOV UR8, 0x1 ;  /* 0x0000000100087882 */ /* 0x000fe20000000000 */
[----:B------:R-:W-:Y:S01]  /*4110*/  UMOV UR26, UR16 ;  /* 0x00000010001a7c82 */ /* 0x000fe20008000000 */
[----:B------:R-:W-:Y:S09]  /*4120*/  @P0 BRA `(.L_x_27) ;  /* 0xffffffec002c0947 */ /* 0x000ff2000383ffff */
.L_x_19:
[----:B------:R-:W-:-:S04]  /*4130*/  UISETP.NE.AND UP0, UPT, UR6, URZ, UPT ;  /* 0x0000003f0600728c */ /* 0x000fc8000bf05270 */
[----:B------:R-:W-:-:S06]  /*4140*/  USEL UR6, URZ, 0x1, !UP0 ;  /* 0x000000013f067887 */ /* 0x000fcc000c000000 */
[----:B------:R-:W-:-:S13]  /*4150*/  ISETP.NE.AND P0, PT, RZ, UR6, PT ;  /* 0x00000006ff007c0c */ /* 0x000fda000bf05270 */
[----:B------:R-:W-:Y:S05]  /*4160*/  @!P0 BRA `(.L_x_28) ;  /* 0x0000000c00c48947 */ /* 0x000fea0003800000 */
[----:B------:R-:W-:Y:S02]  /*4170*/  WARPGROUP.DEPBAR.LE gsb0, 0x0 ;  /* 0x00008000000079c5 */ /* 0x000fe40000010000 */
[----:B-----5:R-:W-:Y:S01]  /*4180*/  FADD R227, R89, R227 ;  /* 0x000000e359e37221 */ /* 0x020fe20000000000 */
[----:B------:R-:W-:-:S04]  /*4190*/  FADD R228, R88, R228 ;  /* 0x000000e458e47221 */ /* 0x000fc80000000000 */
[----:B------:R2:W-:Y:S04]  /*41a0*/  STL [R1+0x80], R227 ;  /* 0x000080e301007387 */ /* 0x0005e80000100800 */
[----:B--2---:R-:W2:Y:S04]  /*41b0*/  LDL.LU R227, [R1+0x6c] ;  /* 0x00006c0001e37983 */ /* 0x004ea80000300800 */
[----:B--2---:R2:W-:Y:S04]  /*41c0*/  STL [R1+0x84], R227 ;  /* 0x000084e301007387 */ /* 0x0045e80000100800 */
        /* <DEDUP_REMOVED lines=52> */
[----:B--2---:R-:W2:Y:S01]  /*4510*/  LDL.LU R227, [R1] ;  /* 0x0000000001e37983 */ /* 0x004ea20000300800 */
[----:B------:R-:W-:Y:S01]  /*4520*/  FADD R226, R90, R226 ;  /* 0x000000e25ae27221 */ /* 0x000fe20000000000 */
        /* <DEDUP_REMOVED lines=97> */
[----:B--2---:R-:W-:-:S05]  /*4b40*/  FADD R227, R60, R227 ;  /* 0x000000e33ce37221 */ /* 0x004fca0000000000 */
[----:B------:R2:W-:Y:S04]  /*4b50*/  STL [R1], R227 ;  /* 0x000000e301007387 */ /* 0x0005e80000100800 */
[----:B--2---:R-:W2:Y:S02]  /*4b60*/  LDL.LU R227, [R1+0xec] ;  /* 0x0000ec0001e37983 */ /* 0x004ea40000300800 */
[----:B--2---:R-:W-:-:S05]  /*4b70*/  FADD R227, R61, R227 ;  /* 0x000000e33de37221 */ /* 0x004fca0000000000 */
[----:B------:R2:W-:Y:S04]  /*4b80*/  STL [R1+0x4], R227 ;  /* 0x000004e301007387 */ /* 0x0005e80000100800 */
        /* <DEDUP_REMOVED lines=78> */
[----:B--2---:R2:W5:Y:S02]  /*5070*/  LDL.LU R227, [R1+0x80] ;  /* 0x0000800001e37983 */ /* 0x0045640000300800 */
.L_x_28:
[----:B------:R-:W-:Y:S02]  /*5080*/  WARPGROUP.DEPBAR.LE gsb0, 0x0 ;  /* 0x00008000000079c5 */ /* 0x000fe40000010000 */
[----:B------:R-:W3:Y:S02]  /*5090*/  LDC R24, c[0x0][0x28c] ;  /* 0x0000a300ff187b82 */ /* 0x000ee40000000800 */
[----:B---3--:R-:W-:-:S13]  /*50a0*/  ISETP.GE.AND P0, PT, R24, 0x1, PT ;  /* 0x000000011800780c */ /* 0x008fda0003f06270 */
[----:B------:R-:W-:Y:S05]  /*50b0*/  @!P0 BRA `(.L_x_29) ;  /* 0x0000000000488947 */ /* 0x000fea0003800000 */
[----:B------:R-:W-:-:S06]  /*50c0*/  UISETP.NE.AND UP0, UPT, UR22, 0x3, UPT ;  /* 0x000000031600788c */ /* 0x000fcc000bf05270 */
[----:B------:R-:W-:-:S13]  /*50d0*/  PLOP3.LUT P0, PT, PT, PT, UP0, 0x80, 0x0 ;  /* 0x000000000000781c */ /* 0x000fda0003f0f008 */
[----:B------:R-:W-:Y:S05]  /*50e0*/  @!P0 BRA `(.L_x_30) ;  /* 0x0000000000048947 */ /* 0x000fea0003800000 */
[----:B------:R-:W-:Y:S01]  /*50f0*/  BPT.TRAP 0x1 ;  /* 0x000000040000795c */ /* 0x000fe20000300000 */
.L_x_30:
[----:B------:R-:W-:-:S04]  /*5100*/  UISETP.LT.AND UP0, UPT, UR9, 0x1, UPT ;  /* 0x000000010900788c */ /* 0x000fc8000bf01270 */
[----:B------:R-:W-:Y:S02]  /*5110*/  USEL UR8, UR9, 0x1, UP0 ;  /* 0x0000000109087887 */ /* 0x000fe40008000000 */
[----:B------:R-:W-:Y:S02]  /*5120*/  UISETP.GT.U32.AND UP0, UPT, UR13, 0x1, UPT ;  /* 0x000000010d00788c */ /* 0x000fe4000bf04070 */
[----:B------:R-:W-:-:S04]  /*5130*/  UIADD3 UR8, UR5, UR9, -UR8 ;  /* 0x0000000905087290 */ /* 0x000fc8000fffe808 */
[----:B------:R-:W-:Y:S01]  /*5140*/  UIMAD.WIDE.U32 UR6, UR8, -0x55555555, URZ ;  /* 0xaaaaaaab080678a5 */ /* 0x000fe2000f8e003f */
[----:B------:R-:W-:-:S03]  /*5150*/  PLOP3.LUT P0, PT, PT, PT, UP0, 0x80, 0x0 ;  /* 0x000000000000781c */ /* 0x000fc60003f0f008 */
[----:B------:R-:W-:-:S04]  /*5160*/  USHF.R.U32.HI UR6, URZ, 0x1, UR7 ;  /* 0x000000013f067899 */ /* 0x000fc80008011607 */
[----:B------:R-:W-:-:S04]  /*5170*/  UIMAD UR8, UR6, -0x3, UR8 ;  /* 0xfffffffd060878a4 */ /* 0x000fc8000f8e0208 */
[----:B------:R-:W-:-:S04]  /*5180*/  ULEA UR8, UR8, UR11, 0x3 ;  /* 0x0000000b08087291 */ /* 0x000fc8000f8e183f */
[----:B------:R-:W-:-:S04]  /*5190*/  UIADD3 UR8, UR8, 0x18, URZ ;  /* 0x0000001808087890 */ /* 0x000fc8000fffe03f */
[----:B------:R-:W-:-:S09]  /*51a0*/  UPRMT UR8, URZ, 0x654, UR8 ;  /* 0x000006543f087896 */ /* 0x000fd20008000008 */
[----:B------:R-:W-:Y:S01]  /*51b0*/  SYNCS.ARRIVE.TRANS64.RED.A1T0 RZ, [UR8], RZ ;  /* 0x000000ffffff79a7 */ /* 0x000fe20008100408 */
[----:B------:R-:W-:Y:S05]  /*51c0*/  @P0 BRA `(.L_x_29) ;  /* 0x0000000000040947 */ /* 0x000fea0003800000 */
[----:B------:R-:W-:Y:S01]  /*51d0*/  BPT.TRAP 0x1 ;  /* 0x000000040000795c */ /* 0x000fe20000300000 */
.L_x_29:
[----:B------:R3:W-:Y:S01]  /*51e0*/  STL [R1+0x88], R3 ;  /* 0x0000880301007387 */ /* 0x0007e20000100800 */
[----:B------:R-:W4:Y:S01]  /*51f0*/  LDC R29, c[0x0][0x288] ;  /* 0x0000a200ff1d7b82 */ /* 0x000f220000000800 */
[----:B------:R-:W-:Y:S02]  /*5200*/  UIADD3 UR10, UR9, UR5, URZ ;  /* 0x00000005090a7290 */ /* 0x000fe4000fffe03f */
[----:B------:R-:W-:Y:S01]  /*5210*/  USHF.R.S32.HI UR11, URZ, 0x1f, UR12 ;  /* 0x0000001f3f0b7899 */ /* 0x000fe2000801140c */
[----:B------:R-:W-:Y:S01]  /*5220*/  ULDC.64 UR6, c[0x0][0x5d0] ;  /* 0x0001740000067ab9 */ /* 0x000fe20000000a00 */
[----:B------:R-:W-:Y:S01]  /*5230*/  ULDC UR16, c[0x0][0x284] ;  /* 0x0000a10000107ab9 */ /* 0x000fe20000000800 */
[----:B---3--:R-:W3:Y:S04]  /*5240*/  LDL.LU R3, [R1+0x78] ;  /* 0x0000780001037983 */ /* 0x008ee80000300800 */
[----:B------:R0:W-:Y:S04]  /*5250*/  STL [R1+0x84], R2 ;  /* 0x0000840201007387 */ /* 0x0001e80000100800 */
[----:B-----5:R1:W-:Y:S01]  /*5260*/  STL [R1+0x80], R0 ;  /* 0x0000800001007387 */ /* 0x0203e20000100800 */
[----:B0-----:R-:W0:Y:S03]  /*5270*/  S2R R2, SR_TID.X ;  /* 0x0000000000027919 */ /* 0x001e260000002100 */
[----:B-1----:R-:W2:Y:S01]  /*5280*/  LDL.LU R0, [R1+0x7c] ;  /* 0x00007c0001007983 */ /* 0x002ea20000300800 */
[----:B------:R-:W-:Y:S01]  /*5290*/  UISETP.GE.U32.AND UP1, UPT, UR9, 0x3, UPT ;  /* 0x000000030900788c */ /* 0x000fe2000bf26070 */
[----:B0-----:R-:W-:-:S02]  /*52a0*/  SHF.R.U32.HI R24, RZ, 0x2, R2 ;  /* 0x00000002ff187819 */ /* 0x001fc40000011602 */
[----:B------:R-:W-:Y:S02]  /*52b0*/  SHF.R.U32.HI R27, RZ, 0x7, R2 ;  /* 0x00000007ff1b7819 */ /* 0x000fe40000011602 */
[----:B------:R-:W-:Y:S02]  /*52c0*/  LOP3.LUT R26, R2, 0x60, RZ, 0xc0, !PT ;  /* 0x00000060021a7812 */ /* 0x000fe400078ec0ff */
[----:B------:R-:W-:Y:S02]  /*52d0*/  LOP3.LUT R25, R24, 0x7, RZ, 0xc0, !PT ;  /* 0x0000000718197812 */ /* 0x000fe400078ec0ff */
[----:B------:R-:W-:Y:S02]  /*52e0*/  LOP3.LUT R24, R27, 0x1, RZ, 0xc0, !PT ;  /* 0x000000011b187812 */ /* 0x000fe400078ec0ff */
[----:B------:R-:W-:-:S03]  /*52f0*/  SHF.R.U32.HI R28, RZ, 0x1, R26 ;  /* 0x00000001ff1c7819 */ /* 0x000fc6000001161a */
[----:B------:R-:W-:Y:S01]  /*5300*/  IMAD.SHL.U32 R26, R24, 0x40, RZ ;  /* 0x00000040181a7824 */ /* 0x000fe200078e00ff */
[----:B------:R-:W-:Y:S01]  /*5310*/  IADD3 R27, RZ, -R28, -R25 ;  /* 0x8000001cff1b7210 */ /* 0x000fe20007ffe819 */
[----:B------:R-:W-:-:S03]  /*5320*/  IMAD.SHL.U32 R32, R2, 0x2, RZ ;  /* 0x0000000202207824 */ /* 0x000fc600078e00ff */
[----:B------:R-:W-:Y:S01]  /*5330*/  LOP3.LUT R43, R26, 0x40, R25, 0xe2, !PT ;  /* 0x000000401a2b7812 */ /* 0x000fe200078ee219 */
[----:B------:R-:W-:Y:S01]  /*5340*/  IMAD R42, R24, -0x40, R27 ;  /* 0xffffffc0182a7824 */ /* 0x000fe200078e021b */
[----:B------:R-:W-:Y:S01]  /*5350*/  LOP3.LUT R24, R2, 0x3, RZ, 0xc0, !PT ;  /* 0x0000000302187812 */ /* 0x000fe200078ec0ff */
[----:B---3--:R-:W-:Y:S02]  /*5360*/  IMAD.SHL.U32 R41, R3, 0x80, RZ ;  /* 0x0000008003297824 */ /* 0x008fe400078e00ff */
[----:B------:R0:W5:Y:S01]  /*5370*/  LDL.LU R3, [R1+0x88] ;  /* 0x0000880001037983 */ /* 0x0001620000300800 */
[----:B------:R-:W-:-:S03]  /*5380*/  UISETP.GT.U32.AND UP0, UPT, UR10, 0x2, UPT ;  /* 0x000000020a00788c */ /* 0x000fc6000bf04070 */
[----:B------:R0:W5:Y:S01]  /*5390*/  LDL.LU R2, [R1+0x84] ;  /* 0x0000840001027983 */ /* 0x0001620000300800 */
[C---:B----4-:R-:W-:Y:S01]  /*53a0*/  ISETP.GE.AND P0, PT, R41.reuse, R29, PT ;  /* 0x0000001d2900720c */ /* 0x050fe20003f06270 */
[----:B------:R-:W-:Y:S01]  /*53b0*/  UIMAD UR5, UR11, UR6, URZ ;  /* 0x000000060b0572a4 */ /* 0x000fe2000f8e023f */
[----:B------:R-:W-:Y:S01]  /*53c0*/  LOP3.LUT R32, R41, 0x6, R32, 0xf8, !PT ;  /* 0x0000000629207812 */ /* 0x000fe200078ef820 */
[----:B------:R-:W-:Y:S01]  /*53d0*/  UISETP.LT.U32.AND UP0, UPT, UR9, 0x3, UP0 ;  /* 0x000000030900788c */ /* 0x000fe20008701070 */
[----:B------:R-:W-:Y:S01]  /*53e0*/  IMAD.U32 R27, RZ, RZ, UR6 ;  /* 0x00000006ff1b7e24 */ /* 0x000fe2000f8e00ff */
[----:B------:R-:W-:Y:S01]  /*53f0*/  UIMAD UR8, UR12, UR7, UR5 ;  /* 0x000000070c0872a4 */ /* 0x000fe2000f8e0205 */
[----:B------:R-:W-:Y:S01]  /*5400*/  SHF.R.S32.HI R33, RZ, 0x1f, R32 ;  /* 0x0000001fff217819 */ /* 0x000fe20000011420 */
[----:B------:R-:W-:Y:S01]  /*5410*/  UIMAD.WIDE.U32 UR6, UR10, -0x55555555, URZ ;  /* 0xaaaaaaab0a0678a5 */ /* 0x000fe2000f8e003f */
[----:B------:R-:W-:Y:S01]  /*5420*/  IMAD R24, R24, -0x2, R29 ;  /* 0xfffffffe18187824 */ /* 0x000fe200078e021d */
[----:B------:R-:W-:Y:S01]  /*5430*/  USEL UR5, URZ, 0x1, !UP0 ;  /* 0x000000013f057887 */ /* 0x000fe2000c000000 */
[----:B--2---:R-:W-:-:S02]  /*5440*/  IMAD.SHL.U32 R25, R0, 0x100, RZ ;  /* 0x0000010000197824 */ /* 0x004fc400078e00ff */
[----:B------:R-:W-:Y:S02]  /*5450*/  IMAD.WIDE R38, R0, 0x100, RZ ;  /* 0x0000010000267825 */ /* 0x000fe400078e02ff */
[----:B------:R0:W5:Y:S01]  /*5460*/  LDL.LU R0, [R1+0x80] ;  /* 0x0000800001007983 */ /* 0x0001620000300800 */
[----:B------:R-:W-:Y:S01]  /*5470*/  ISETP.GE.OR P0, PT, R25, UR16, P0 ;  /* 0x0000001019007c0c */ /* 0x000fe20008706670 */
[----:B------:R-:W-:Y:S01]  /*5480*/  USHF.R.U32.HI UR6, URZ, 0x1, UR7 ;  /* 0x000000013f067899 */ /* 0x000fe20008011607 */
[----:B------:R-:W-:Y:S01]  /*5490*/  IMAD.WIDE.U32 R26, R27, UR12, R32 ;  /* 0x0000000c1b1a7c25 */ /* 0x000fe2000f8e0020 */
[----:B------:R-:W-:Y:S01]  /*54a0*/  ULOP3.LUT UR4, UR4, UR5, URZ, 0x3c, !UPT ;  /* 0x0000000504047292 */ /* 0x000fe2000f8e3c3f */
[----:B------:R-:W-:Y:S01]  /*54b0*/  IADD3 R42, -R25, UR16, R42 ;  /* 0x00000010192a7c10 */ /* 0x000fe2000fffe12a */
[----:B------:R-:W-:Y:S01]  /*54c0*/  UIMAD UR5, UR6, -0x3, UR10 ;  /* 0xfffffffd060578a4 */ /* 0x000fe2000f8e020a */
[----:B------:R-:W-:Y:S01]  /*54d0*/  VIADD R27, R27, UR8 ;  /* 0x000000081b1b7c36 */ /* 0x000fe20008000000 */
[----:B------:R-:W-:Y:S01]  /*54e0*/  @UP1 ULOP3.LUT UR4, UR4, 0x1, UR6, 0x78, !UPT ;  /* 0x0000000104041892 */ /* 0x000fe2000f8e7806 */
[----:B------:R-:W-:Y:S01]  /*54f0*/  LOP3.LUT R43, R38, R43, R28, 0xfe, !PT ;  /* 0x0000002b262b7212 */ /* 0x000fe200078efe1c */
[----:B------:R-:W-:-:S02]  /*5500*/  IMAD.IADD R41, R24, 0x1, -R41 ;  /* 0x0000000118297824 */ /* 0x000fc400078e0a29 */
[----:B------:R-:W-:Y:S02]  /*5510*/  IMAD.MOV.U32 R40, RZ, RZ, -0x1 ;  /* 0xffffffffff287424 */ /* 0x000fe400078e00ff */
[----:B0-----:R-:W-:Y:S06]  /*5520*/  @P0 BRA `(.L_x_31) ;  /* 0x0000008c00ec0947 */ /* 0x001fec0003800000 */
[----:B------:R-:W0:Y:S01]  /*5530*/  LDC.64 R28, c[0x0][0x5c8] ;  /* 0x00017200ff1c7b82 */ /* 0x000e220000000a00 */
[----:B------:R-:W-:Y:S01]  /*5540*/  ULDC.64 UR6, c[0x0][0x5c0] ;  /* 0x0001700000067ab9 */ /* 0x000fe20000000a00 */
[----:B------:R-:W-:Y:S01]  /*5550*/  BSSY B0, `(.L_x_31) ;  /* 0x00008f8000007945 */ /* 0x000fe20003800000 */
[-C--:B0-----:R-:W-:Y:S01]  /*5560*/  IMAD R24, R39, R28.reuse, RZ ;  /* 0x0000001c27187224 */ /* 0x081fe200078e02ff */
[----:B------:R-:W-:Y:S01]  /*5570*/  SHF.L.U64.HI R34, R28, 0x3, R29 ;  /* 0x000000031c227819 */ /* 0x000fe2000001021d */
[----:B------:R-:W-:-:S04]  /*5580*/  IMAD.WIDE.U32 R26, R43, R28, R26 ;  /* 0x0000001c2b1a7225 */ /* 0x000fc800078e001a */
[----:B------:R-:W-:Y:S01]  /*5590*/  IMAD R25, R43, R29, R24 ;  /* 0x0000001d2b197224 */ /* 0x000fe200078e0218 */
[----:B------:R-:W-:Y:S01]  /*55a0*/  IADD3 R24, P3, R26, UR6, RZ ;  /* 0x000000061a187c10 */ /* 0x000fe2000ff7e0ff */
[C---:B------:R-:W-:Y:S01]  /*55b0*/  IMAD.SHL.U32 R35, R28.reuse, 0x8, RZ ;  /* 0x000000081c237824 */ /* 0x040fe200078e00ff */
[----:B------:R-:W-:Y:S01]  /*55c0*/  LEA R30, P2, R28, R26, 0x7 ;  /* 0x0000001a1c1e7211 */ /* 0x000fe200078438ff */
[----:B------:R-:W-:-:S03]  /*55d0*/  IMAD.IADD R27, R27, 0x1, R25 ;  /* 0x000000011b1b7824 */ /* 0x000fc600078e0219 */
[----:B------:R-:W-:Y:S02]  /*55e0*/  IADD3 R26, P1, P0, R26, UR6, R35 ;  /* 0x000000061a1a7c10 */ /* 0x000fe4000f83e023 */
[----:B------:R-:W-:Y:S02]  /*55f0*/  IADD3.X R25, R27, UR7, RZ, P3, !PT ;  /* 0x000000071b197c10 */ /* 0x000fe40009ffe4ff */
[----:B------:R-:W-:Y:S02]  /*5600*/  FSETP.NEU.AND P3, PT, RZ, UR21, PT ;  /* 0x00000015ff007c0b */ /* 0x000fe4000bf6d000 */
[----:B------:R-:W-:Y:S02]  /*5610*/  LEA.HI.X R31, R28, R27, R29, 0x7, P2 ;  /* 0x0000001b1c1f7211 */ /* 0x000fe400010f3c1d */
[C---:B------:R-:W-:Y:S02]  /*5620*/  IADD3 R28, P2, R30.reuse, UR6, RZ ;  /* 0x000000061e1c7c10 */ /* 0x040fe4000ff5e0ff */
[----:B------:R-:W-:-:S02]  /*5630*/  IADD3 R30, P5, P6, R30, UR6, R35 ;  /* 0x000000061e1e7c10 */ /* 0x000fc4000febe023 */
[----:B------:R-:W-:Y:S02]  /*5640*/  IADD3.X R29, R31, UR7, RZ, P2, !PT ;  /* 0x000000071f1d7c10 */ /* 0x000fe400097fe4ff */
[--C-:B------:R-:W-:Y:S02]  /*5650*/  IADD3.X R27, R27, UR7, R34.reuse, P1, P0 ;  /* 0x000000071b1b7c10 */ /* 0x100fe40008fe0422 */
[----:B------:R-:W-:Y:S01]  /*5660*/  IADD3.X R31, R31, UR7, R34, P5, P6 ;  /* 0x000000071f1f7c10 */ /* 0x000fe2000afec422 */
[----:B------:R-:W-:Y:S06]  /*5670*/  @!P3 BRA `(.L_x_32) ;  /* 0x0000006c0014b947 */ /* 0x000fec0003800000 */
[----:B------:R-:W-:Y:S01]  /*5680*/  ULDC.64 UR16, c[0x0][0x5b8] ;  /* 0x00016e0000107ab9 */ /* 0x000fe20000000a00 */
[----:B------:R-:W-:Y:S01]  /*5690*/  ISETP.GE.AND P0, PT, R42, 0x1, PT ;  /* 0x000000012a00780c */ /* 0x000fe20003f06270 */
[----:B------:R-:W-:Y:S02]  /*56a0*/  UIMAD UR6, UR11, UR16, URZ ;  /* 0x000000100b0672a4 */ /* 0x000fe4000f8e023f */
[----:B------:R-:W-:Y:S01]  /*56b0*/  IMAD.U32 R35, RZ, RZ, UR16 ;  /* 0x00000010ff237e24 */ /* 0x000fe2000f8e00ff */
[----:B------:R-:W-:Y:S01]  /*56c0*/  BSSY B1, `(.L_x_33) ;  /* 0x0000010000017945 */ /* 0x000fe20003800000 */
[----:B------:R-:W-:Y:S01]  /*56d0*/  ISETP.LT.OR P3, PT, R41, 0x1, !P0 ;  /* 0x000000012900780c */ /* 0x000fe20004761670 */
[----:B------:R-:W-:Y:S02]  /*56e0*/  UIMAD UR6, UR12, UR17, UR6 ;  /* 0x000000110c0672a4 */ /* 0x000fe4000f8e0206 */
[----:B------:R-:W-:Y:S01]  /*56f0*/  IMAD.WIDE.U32 R32, R35, UR12, R32 ;  /* 0x0000000c23207c25 */ /* 0x000fe2000f8e0020 */
[----:B------:R-:W-:-:S03]  /*5700*/  ULDC.64 UR10, c[0x0][0x5a8] ;  /* 0x00016a00000a7ab9 */ /* 0x000fc60000000a00 */
[----:B------:R-:W-:Y:S02]  /*5710*/  IMAD.MOV.U32 R36, RZ, RZ, R32 ;  /* 0x000000ffff247224 */ /* 0x000fe400078e0020 */
[----:B------:R-:W-:Y:S01]  /*5720*/  VIADD R37, R33, UR6 ;  /* 0x0000000621257c36 */ /* 0x000fe20008000000 */
[----:B------:R-:W-:Y:S02]  /*5730*/  ULDC.64 UR6, c[0x0][0x5b0] ;  /* 0x00016c0000067ab9 */ /* 0x000fe40000000a00 */
[----:B------:R-:W-:Y:S02]  /*5740*/  IMAD R34, R39, UR6, RZ ;  /* 0x0000000627227c24 */ /* 0x000fe4000f8e02ff */
[----:B------:R-:W-:-:S04]  /*5750*/  IMAD.WIDE.U32 R32, R43, UR6, R36 ;  /* 0x000000062b207c25 */ /* 0x000fc8000f8e0024 */
[--C-:B------:R-:W-:Y:S01]  /*5760*/  IMAD R35, R43, UR7, R34.reuse ;  /* 0x000000072b237c24 */ /* 0x100fe2000f8e0222 */
[----:B------:R-:W-:Y:S02]  /*5770*/  IADD3 R32, P1, R32, UR10, RZ ;  /* 0x0000000a20207c10 */ /* 0x000fe4000ff3e0ff */
[----:B------:R-:W-:Y:S02]  /*5780*/  PRMT R34, RZ, 0x7610, R34 ;  /* 0x00007610ff227816 */ /* 0x000fe40000000022 */
[----:B------:R-:W-:Y:S01]  /*5790*/  IADD3.X R33, R33, UR11, R35, P1, !PT ;  /* 0x0000000b21217c10 */ /* 0x000fe20008ffe423 */
[----:B------:R-:W-:Y:S08]  /*57a0*/  @P3 BRA `(.L_x_34) ;  /* 0x0000000000043947 */ /* 0x000ff00003800000 */
[----:B------:R0:W5:Y:S02]  /*57b0*/  LDG.E.U8 R34, desc[UR14][R32.64] ;  /* 0x0000000e20227981 */ /* 0x000164000c1e1100 */
.L_x_34:
[----:B------:R-:W-:Y:S05]  /*57c0*/  BSYNC B1 ;  /* 0x0000000000017941 */ /* 0x000fea0003800000 */
.L_x_33:
[----:B-----5:R-:W-:Y:S01]  /*57d0*/  LOP3.LUT R34, R34, 0xff, RZ, 0xc0, !PT ;  /* 0x000000ff22227812 */ /* 0x020fe200078ec0ff */
[----:B------:R-:W-:Y:S01]  /*57e0*/  BSSY B1, `(.L_x_35) ;  /* 0x000000b000017945 */ /* 0x000fe20003800000 */
[----:B------:R-:W-:Y:S02]  /*57f0*/  ISETP.LT.OR P2, PT, R41, 0x2, !P0 ;  /* 0x000000022900780c */ /* 0x000fe40004741670 */
[----:B------:R-:W-:-:S05]  /*5800*/  F2FP.F16.E5M2.UNPACK_B R34, R34 ;  /* 0x00000022ff22723e */ /* 0x000fca00020004ff */
[----:B------:R-:W-:-:S05]  /*5810*/  HADD2.F32 R34, -RZ, R34.H0_H0 ;  /* 0x20000022ff227230 */ /* 0x000fca0000004100 */
[----:B------:R-:W-:Y:S01]  /*5820*/  FMUL R35, R34, UR21 ;  /* 0x0000001522237c20 */ /* 0x000fe20008400000 */
[----:B------:R-:W-:-:S03]  /*5830*/  PRMT R34, RZ, 0x7610, R34 ;  /* 0x00007610ff227816 */ /* 0x000fc60000000022 */
[----:B------:R-:W-:-:S05]  /*5840*/  FFMA R35, R228, UR20, R35 ;  /* 0x00000014e4237c23 */ /* 0x000fca0008000023 */
[----:B------:R-:W-:-:S05]  /*5850*/  F2FP.SATFINITE.E5M2.F32.PACK_AB_MERGE_C R35, RZ, R35, RZ ;  /* 0x00000023ff23723e */ /* 0x000fca00048060ff */
[----:B------:R1:W-:Y:S01]  /*5860*/  @!P3 STG.E.U8 desc[UR14][R24.64], R35 ;  /* 0x000000231800b986 */ /* 0x0003e2000c10110e */
[----:B------:R-:W-:Y:S05]  /*5870*/  @P2 BRA `(.L_x_36) ;  /* 0x0000000000042947 */ /* 0x000fea0003800000 */
[----:B------:R2:W5:Y:S02]  /*5880*/  LDG.E.U8 R34, desc[UR14][R32.64+0x1] ;  /* 0x0000010e20227981 */ /* 0x000564000c1e1100 */
.L_x_36:
[----:B------:R-:W-:Y:S05]  /*5890*/  BSYNC B1 ;  /* 0x0000000000017941 */ /* 0x000fea0003800000 */
.L_x_35:
[----:B-----5:R-:W-:Y:S01]  /*58a0*/  LOP3.LUT R34, R34, 0xff, RZ, 0xc0, !PT ;  /* 0x000000ff22227812 */ /* 0x020fe200078ec0ff */
[----:B------:R-:W-:Y:S01]  /*58b0*/  BSSY B1, `(.L_x_37) ;  /* 0x0000013000017945 */ /* 0x000fe20003800000 */
[----:B------:R-:W-:Y:S02]  /*58c0*/  IADD3 R45, P1, R43, 0x8, RZ ;  /* 0x000000082b2d7810 */ /* 0x000fe40007f3e0ff */
[----:B------:R-:W-:-:S03]  /*58d0*/  F2FP.F16.E5M2.UNPACK_B R34, R34 ;  /* 0x00000022ff22723e */ /* 0x000fc600020004ff */
[----:B-1----:R-:W-:Y:S01]  /*58e0*/  IMAD.X R35, RZ, RZ, R39, P1 ;  /* 0x000000ffff237224 */ /* 0x002fe200008e0627 */
[----:B------:R-:W-:Y:S01]  /*58f0*/  ISETP.GE.AND P1, PT, R42, 0x9, PT ;  /* 0x000000092a00780c */ /* 0x000fe20003f26270 */
[----:B------:R-:W-:Y:S02]  /*5900*/  HADD2.F32 R34, -RZ, R34.H0_H0 ;  /* 0x20000022ff227230 */ /* 0x000fe40000004100 */
[----:B------:R-:W-:Y:S01]  /*5910*/  IMAD R46, R35, UR6, RZ ;  /* 0x00000006232e7c24 */ /* 0x000fe2000f8e02ff */
[----:B------:R-:W-:Y:S02]  /*5920*/  ISETP.LT.OR P5, PT, R41, 0x1, !P1 ;  /* 0x000000012900780c */ /* 0x000fe40004fa1670 */
[----:B------:R-:W-:Y:S01]  /*5930*/  FMUL R44, R34, UR21 ;  /* 0x00000015222c7c20 */ /* 0x000fe20008400000 */
[----:B------:R-:W-:-:S04]  /*5940*/  IMAD.WIDE.U32 R34, R45, UR6, R36 ;  /* 0x000000062d227c25 */ /* 0x000fc8000f8e0024 */
[----:B------:R-:W-:Y:S01]  /*5950*/  FFMA R44, R227, UR20, R44 ;  /* 0x00000014e32c7c23 */ /* 0x000fe2000800002c */
[----:B------:R-:W-:Y:S01]  /*5960*/  IMAD R45, R45, UR7, R46 ;  /* 0x000000072d2d7c24 */ /* 0x000fe2000f8e022e */
[----:B------:R-:W-:-:S03]  /*5970*/  IADD3 R34, P3, R34, UR10, RZ ;  /* 0x0000000a22227c10 */ /* 0x000fc6000ff7e0ff */
[----:B------:R-:W-:Y:S02]  /*5980*/  F2FP.SATFINITE.E5M2.F32.PACK_AB_MERGE_C R47, RZ, R44, RZ ;  /* 0x0000002cff2f723e */ /* 0x000fe400048060ff */
[----:B------:R-:W-:Y:S02]  /*5990*/  IADD3.X R35, R35, UR11, R45, P3, !PT ;  /* 0x0000000b23237c10 */ /* 0x000fe40009ffe42d */
[----:B------:R-:W-:Y:S01]  /*59a0*/  PRMT R44, RZ, 0x7610, R44 ;  /* 0x00007610ff2c7816 */ /* 0x000fe2000000002c */
[----:B------:R1:W-:Y:S01]  /*59b0*/  @!P2 STG.E.U8 desc[UR14][R24.64+0x1], R47 ;  /* 0x0000012f1800a986 */ /* 0x0003e2000c10110e */
[----:B------:R-:W-:Y:S05]  /*59c0*/  @P5 BRA `(.L_x_38) ;  /* 0x0000000000045947 */ /* 0x000fea0003800000 */
[----:B------:R3:W5:Y:S02]  /*59d0*/  LDG.E.U8 R44, desc[UR14][R34.64] ;  /* 0x0000000e222c7981 */ /* 0x000764000c1e1100 */
.L_x_38:
[----:B------:R-:W-:Y:S05]  /*59e0*/  BSYNC B1 ;  /* 0x0000000000017941 */ /* 0x000fea0003800000 */
.L_x_37:
        /* <DEDUP_REMOVED lines=12> */
.L_x_40:
[----:B------:R-:W-:Y:S05]  /*5ab0*/  BSYNC B1 ;  /* 0x0000000000017941 */ /* 0x000fea0003800000 */
.L_x_39:
[----:B-----5:R-:W-:Y:S01]  /*5ac0*/  LOP3.LUT R44, R44, 0xff, RZ, 0xc0, !PT ;  /* 0x000000ff2c2c7812 */ /* 0x020fe200078ec0ff */
[----:B------:R-:W-:Y:S01]  /*5ad0*/  BSSY B1, `(.L_x_41) ;  /* 0x000000b000017945 */ /* 0x000fe20003800000 */
[----:B------:R-:W-:Y:S02]  /*5ae0*/  ISETP.LT.OR P3, PT, R41, 0x9, !P0 ;  /* 0x000000092900780c */ /* 0x000fe40004761670 */
[----:B------:R-:W-:-:S05]  /*5af0*/  F2FP.F16.E5M2.UNPACK_B R44, R44 ;  /* 0x0000002cff2c723e */ /* 0x000fca00020004ff */
[----:B------:R-:W-:-:S05]  /*5b00*/  HADD2.F32 R44, -RZ, R44.H0_H0 ;  /* 0x2000002cff2c7230 */ /* 0x000fca0000004100 */
[----:B------:R-:W-:-:S04]  /*5b10*/  FMUL R44, R44, UR21 ;  /* 0x000000152c2c7c20 */ /* 0x000fc80008400000 */
[----:B------:R-:W-:-:S05]  /*5b20*/  FFMA R44, R225, UR20, R44 ;  /* 0x00000014e12c7c23 */ /* 0x000fca000800002c */
[----:B----4-:R-:W-:Y:S02]  /*5b30*/  F2FP.SATFINITE.E5M2.F32.PACK_AB_MERGE_C R45, RZ, R44, RZ ;  /* 0x0000002cff2d723e */ /* 0x010fe400048060ff */
[----:B------:R-:W-:-:S03]  /*5b40*/  PRMT R44, RZ, 0x7610, R44 ;  /* 0x00007610ff2c7816 */ /* 0x000fc6000000002c */
[----:B------:R4:W-:Y:S01]  /*5b50*/  @!P2 STG.E.U8 desc[UR14][R26.64+0x1], R45 ;  /* 0x0000012d1a00a986 */ /* 0x0009e2000c10110e */
[----:B------:R-:W-:Y:S05]  /*5b60*/  @P3 BRA `(.L_x_42) ;  /* 0x0000000000043947 */ /* 0x000fea0003800000 */
[----:B------:R0:W5:Y:S02]  /*5b70*/  LDG.E.U8 R44, desc[UR14][R32.64+0x8] ;  /* 0x0000080e202c7981 */ /* 0x000164000c1e1100 */
.L_x_42:
[----:B------:R-:W-:Y:S05]  /*5b80*/  BSYNC B1 ;  /* 0x0000000000017941 */ /* 0x000fea0003800000 */
.L_x_41:
[----:B-----5:R-:W-:Y:S01]  /*5b90*/  LOP3.LUT R44, R44, 0xff, RZ, 0xc0, !PT ;  /* 0x000000ff2c2c7812 */ /* 0x020fe200078ec0ff */
[----:B------:R-:W-:Y:S01]  /*5ba0*/  BSSY B1, `(.L_x_43) ;  /* 0x000000b000017945 */ /* 0x000fe20003800000 */
[----:B------:R-:W-:Y:S02]  /*5bb0*/  ISETP.LT.OR P2, PT, R41, 0xa, !P0 ;  /* 0x0000000a2900780c */ /* 0x000fe40004741670 */
[----:B------:R-:W-:-:S05]  /*5bc0*/  F2FP.F16.E5M2.UNPACK_B R44, R44 ;  /* 0x0000002cff2c723e */ /* 0x000fca00020004ff */
[----:B------:R-:W-:-:S05]  /*5bd0*/  HADD2.F32 R44, -RZ, R44.H0_H0 ;  /* 0x2000002cff2c7230 */ /* 0x000fca0000004100 */
[----:B----4-:R-:W-:Y:S01]  /*5be0*/  FMUL R45, R44, UR21 ;  /* 0x000000152c2d7c20 */ /* 0x010fe20008400000 */
[----:B------:R-:W-:-:S03]  /*5bf0*/  PRMT R44, RZ, 0x7610, R44 ;  /* 0x00007610ff2c7816 */ /* 0x000fc6000000002c */
[----:B------:R-:W-:-:S05]  /*5c00*/  FFMA R45, R224, UR20, R45 ;  /* 0x00000014e02d7c23 */ /* 0x000fca000800002d */
[----:B------:R-:W-:-:S05]  /*5c10*/  F2FP.SATFINITE.E5M2.F32.PACK_AB_MERGE_C R45, RZ, R45, RZ ;  /* 0x0000002dff2d723e */ /* 0x000fca00048060ff */
[----:B------:R4:W-:Y:S01]  /*5c20*/  @!P3 STG.E.U8 desc[UR14][R24.64+0x8], R45 ;  /* 0x0000082d1800b986 */ /* 0x0009e2000c10110e */
[----:B------:R-:W-:Y:S05]  /*5c30*/  @P2 BRA `(.L_x_44) ;  /* 0x0000000000042947 */ /* 0x000fea0003800000 */
[----:B------:R0:W5:Y:S02]  /*5c40*/  LDG.E.U8 R44, desc[UR14][R32.64+0x9] ;  /* 0x0000090e202c7981 */ /* 0x000164000c1e1100 */
.L_x_44:
[----:B------:R-:W-:Y:S05]  /*5c50*/  BSYNC B1 ;  /* 0x0000000000017941 */ /* 0x000fea0003800000 */
.L_x_43:
        /* <DEDUP_REMOVED lines=12> */
.L_x_46:
[----:B------:R-:W-:Y:S05]  /*5d20*/  BSYNC B1 ;  /* 0x0000000000017941 */ /* 0x000fea0003800000 */
.L_x_45:
        /* <DEDUP_REMOVED lines=12> */
.L_x_48:
[----:B------:R-:W-:Y:S05]  /*5df0*/  BSYNC B1 ;  /* 0x0000000000017941 */ /* 0x000fea0003800000 */
.L_x_47:
        /* <DEDUP_REMOVED lines=12> */
.L_x_50:
[----:B------:R-:W-:Y:S05]  /*5ec0*/  BSYNC B1 ;  /* 0x0000000000017941 */ /* 0x000fea0003800000 */
.L_x_49:
        /* <DEDUP_REMOVED lines=12> */
.L_x_52:
[----:B------:R-:W-:Y:S05]  /*5f90*/  BSYNC B1 ;  /* 0x0000000000017941 */ /* 0x000fea0003800000 */
.L_x_51:
        /* <DEDUP_REMOVED lines=12> */
.L_x_54:
[----:B------:R-:W-:Y:S05]  /*6060*/  BSYNC B1 ;  /* 0x0000000000017941 */ /* 0x000fea0003800000 */
.L_x_53:
        /* <DEDUP_REMOVED lines=12> */
.L_x_56:
[----:B------:R-:W-:Y:S05]  /*6130*/  BSYNC B1 ;  /* 0x0000000000017941 */ /* 0x000fea0003800000 */
.L_x_55:
        /* <DEDUP_REMOVED lines=12> */
.L_x_58:
[----:B------:R-:W-:Y:S05]  /*6200*/  BSYNC B1 ;  /* 0x0000000000017941 */ /* 0x000fea0003800000 */
.L_x_57:
        /* <DEDUP_REMOVED lines=12> */
.L_x_60:
[----:B------:R-:W-:Y:S05]  /*62d0*/  BSYNC B1 ;  /* 0x0000000000017941 */ /* 0x000fea0003800000 */
.L_x_59:
        /* <DEDUP_REMOVED lines=12> */
.L_x_62:
[----:B------:R-:W-:Y:S05]  /*63a0*/  BSYNC B1 ;  /* 0x0000000000017941 */ /* 0x000fea0003800000 */
.L_x_61:
        /* <DEDUP_REMOVED lines=12> */
.L_x_64:
[----:B------:R-:W-:Y:S05]  /*6470*/  BSYNC B1 ;  /* 0x0000000000017941 */ /* 0x000fea0003800000 */
.L_x_63:
        /* <DEDUP_REMOVED lines=12> */
.L_x_66:
[----:B------:R-:W-:Y:S05]  /*6540*/  BSYNC B1 ;  /* 0x0000000000017941 */ /* 0x000fea0003800000 */
.L_x_65:
        /* <DEDUP_REMOVED lines=12> */
.L_x_68:
[----:B------:R-:W-:Y:S05]  /*6610*/  BSYNC B1 ;  /* 0x0000000000017941 */ /* 0x000fea0003800000 */
.L_x_67:
        /* <DEDUP_REMOVED lines=12> */
.L_x_70:
[----:B------:R-:W-:Y:S05]  /*66e0*/  BSYNC B1 ;  /* 0x0000000000017941 */ /* 0x000fea0003800000 */
.L_x_69:
        /* <DEDUP_REMOVED lines=12> */
.L_x_72:
[----:B------:R-:W-:Y:S05]  /*67b0*/  BSYNC B1 ;  /* 0x0000000000017941 */ /* 0x000fea0003800000 */
.L_x_71:
        /* <DEDUP_REMOVED lines=12> */
.L_x_74:
[----:B------:R-:W-:Y:S05]  /*6880*/  BSYNC B1 ;  /* 0x0000000000017941 */ /* 0x000fea0003800000 */
.L_x_73:
        /* <DEDUP_REMOVED lines=12> */
.L_x_76:
[----:B------:R-:W-:Y:S05]  /*6950*/  BSYNC B1 ;  /* 0x0000000000017941 */ /* 0x000fea0003800000 */
.L_x_75:
        /* <DEDUP_REMOVED lines=12> */
.L_x_78:
[----:B------:R-:W-:Y:S05]  /*6a20*/  BSYNC B1 ;  /* 0x0000000000017941 */ /* 0x000fea0003800000 */
.L_x_77:
        /* <DEDUP_REMOVED lines=12> */
.L_x_80:
[----:B------:R-:W-:Y:S05]  /*6af0*/  BSYNC B1 ;  /* 0x0000000000017941 */ /* 0x000fea0003800000 */
.L_x_79:
        /* <DEDUP_REMOVED lines=12> */
.L_x_82:
[----:B------:R-:W-:Y:S05]  /*6bc0*/  BSYNC B1 ;  /* 0x0000000000017941 */ /* 0x000fea0003800000 */
.L_x_81:
        /* <DEDUP_REMOVED lines=12> */
.L_x_84:
[----:B------:R-:W-:Y:S05]  /*6c90*/  BSYNC B1 ;  /* 0x0000000000017941 */ /* 0x000fea0003800000 */
.L_x_83:
        /* <DEDUP_REMOVED lines=12> */
.L_x_86:
[----:B------:R-:W-:Y:S05]  /*6d60*/  BSYNC B1 ;  /* 0x0000000000017941 */ /* 0x000fea0003800000 */
.L_x_85:
        /* <DEDUP_REMOVED lines=12> */
.L_x_88:
[----:B------:R-:W-:Y:S05]  /*6e30*/  BSYNC B1 ;  /* 0x0000000000017941 */ /* 0x000fea0003800000 */
.L_x_87:
        /* <DEDUP_REMOVED lines=12> */
.L_x_90:
[----:B------:R-:W-:Y:S05]  /*6f00*/  BSYNC B1 ;  /* 0x0000000000017941 */ /* 0x000fea0003800000 */
.L_x_89:
        /* <DEDUP_REMOVED lines=12> */
.L_x_92:
[----:B------:R-:W-:Y:S05]  /*6fd0*/  BSYNC B1 ;  /* 0x0000000000017941 */ /* 0x000fea0003800000 */
.L_x_91:
        /* <DEDUP_REMOVED lines=12> */
.L_x_94:
[----:B------:R-:W-:Y:S05]  /*70a0*/  BSYNC B1 ;  /* 0x0000000000017941 */ /* 0x000fea0003800000 */
.L_x_93:
        /* <DEDUP_REMOVED lines=12> */
.L_x_96:
[----:B------:R-:W-:Y:S05]  /*7170*/  BSYNC B1 ;  /* 0x0000000000017941 */ /* 0x000fea0003800000 */
.L_x_95:
        /* <DEDUP_REMOVED lines=12> */
.L_x_98:
[----:B------:R-:W-:Y:S05]  /*7240*/  BSYNC B1 ;  /* 0x0000000000017941 */ /* 0x000fea0003800000 */
.L_x_97:
        /* <DEDUP_REMOVED lines=12> */
.L_x_100:
[----:B------:R-:W-:Y:S05]  /*7310*/  BSYNC B1 ;  /* 0x0000000000017941 */ /* 0x000fea0003800000 */
.L_x_99:
        /* <DEDUP_REMOVED lines=12> */
.L_x_102:
[----:B------:R-:W-:Y:S05]  /*73e0*/  BSYNC B1 ;  /* 0x0000000000017941 */ /* 0x000fea0003800000 */
.L_x_101:
        /* <DEDUP_REMOVED lines=12> */
.L_x_104:
[----:B------:R-:W-:Y:S05]  /*74b0*/  BSYNC B1 ;  /* 0x0000000000017941 */ /* 0x000fea0003800000 */
.L_x_103:
        /* <DEDUP_REMOVED lines=12> */
.L_x_106:
[----:B------:R-:W-:Y:S05]  /*7580*/  BSYNC B1 ;  /* 0x0000000000017941 */ /* 0x000fea0003800000 */
.L_x_105:
        /* <DEDUP_REMOVED lines=12> */
.L_x_108:
[----:B------:R-:W-:Y:S05]  /*7650*/  BSYNC B1 ;  /* 0x0000000000017941 */ /* 0x000fea0003800000 */
.L_x_107:
        /* <DEDUP_REMOVED lines=12> */
.L_x_110:
[----:B------:R-:W-:Y:S05]  /*7720*/  BSYNC B1 ;  /* 0x0000000000017941 */ /* 0x000fea0003800000 */
.L_x_109:
        /* <DEDUP_REMOVED lines=12> */
.L_x_112:
[----:B------:R-:W-:Y:S05]  /*77f0*/  BSYNC B1 ;  /* 0x0000000000017941 */ /* 0x000fea0003800000 */
.L_x_111:
        /* <DEDUP_REMOVED lines=12> */
.L_x_114:
[----:B------:R-:W-:Y:S05]  /*78c0*/  BSYNC B1 ;  /* 0x0000000000017941 */ /* 0x000fea0003800000 */
.L_x_113:
        /* <DEDUP_REMOVED lines=12> */
.L_x_116:
[----:B------:R-:W-:Y:S05]  /*7990*/  BSYNC B1 ;  /* 0x0000000000017941 */ /* 0x000fea0003800000 */
.L_x_115:
        /* <DEDUP_REMOVED lines=12> */
.L_x_118:
[----:B------:R-:W-:Y:S05]  /*7a60*/  BSYNC B1 ;  /* 0x0000000000017941 */ /* 0x000fea0003800000 */
.L_x_117:
        /* <DEDUP_REMOVED lines=12> */
.L_x_120:
[----:B------:R-:W-:Y:S05]  /*7b30*/  BSYNC B1 ;  /* 0x0000000000017941 */ /* 0x000fea0003800000 */
.L_x_119:
        /* <DEDUP_REMOVED lines=12> */
.L_x_122:
[----:B------:R-:W-:Y:S05]  /*7c00*/  BSYNC B1 ;  /* 0x0000000000017941 */ /* 0x000fea0003800000 */
.L_x_121:
        /* <DEDUP_REMOVED lines=12> */
.L_x_124:
[----:B------:R-:W-:Y:S05]  /*7cd0*/  BSYNC B1 ;  /* 0x0000000000017941 */ /* 0x000fea0003800000 */
.L_x_123:
        /* <DEDUP_REMOVED lines=12> */
.L_x_126:
[----:B------:R-:W-:Y:S05]  /*7da0*/  BSYNC B1 ;  /* 0x0000000000017941 */ /* 0x000fea0003800000 */
.L_x_125:
        /* <DEDUP_REMOVED lines=12> */
.L_x_128:
[----:B------:R-:W-:Y:S05]  /*7e70*/  BSYNC B1 ;  /* 0x0000000000017941 */ /* 0x000fea0003800000 */
.L_x_127:
        /* <DEDUP_REMOVED lines=12> */
.L_x_130:
[----:B------:R-:W-:Y:S05]  /*7f40*/  BSYNC B1 ;  /* 0x0000000000017941 */ /* 0x000fea0003800000 */
.L_x_129:
        /* <DEDUP_REMOVED lines=12> */
.L_x_132:
[----:B------:R-:W-:Y:S05]  /*8010*/  BSYNC B1 ;  /* 0x0000000000017941 */ /* 0x000fea0003800000 */
.L_x_131:
        /* <DEDUP_REMOVED lines=12> */
.L_x_134:
[----:B------:R-:W-:Y:S05]  /*80e0*/  BSYNC B1 ;  /* 0x0000000000017941 */ /* 0x000fea0003800000 */
.L_x_133:
        /* <DEDUP_REMOVED lines=12> */
.L_x_136:
[----:B------:R-:W-:Y:S05]  /*81b0*/  BSYNC B1 ;  /* 0x0000000000017941 */ /* 0x000fea0003800000 */
.L_x_135:
        /* <DEDUP_REMOVED lines=12> */
.L_x_138:
[----:B------:R-:W-:Y:S05]  /*8280*/  BSYNC B1 ;  /* 0x0000000000017941 */ /* 0x000fea0003800000 */
.L_x_137:
        /* <DEDUP_REMOVED lines=12> */
.L_x_140:
[----:B------:R-:W-:Y:S05]  /*8350*/  BSYNC B1 ;  /* 0x0000000000017941 */ /* 0x000fea0003800000 */
.L_x_139:
        /* <DEDUP_REMOVED lines=12> */
.L_x_142:
[----:B------:R-:W-:Y:S05]  /*8420*/  BSYNC B1 ;  /* 0x0000000000017941 */ /* 0x000fea0003800000 */
.L_x_141:
        /* <DEDUP_REMOVED lines=12> */
.L_x_144:
[----:B------:R-:W-:Y:S05]  /*84f0*/  BSYNC B1 ;  /* 0x0000000000017941 */ /* 0x000fea0003800000 */
.L_x_143:
        /* <DEDUP_REMOVED lines=12> */
.L_x_146:
[----:B------:R-:W-:Y:S05]  /*85c0*/  BSYNC B1 ;  /* 0x0000000000017941 */ /* 0x000fea0003800000 */
.L_x_145:
        /* <DEDUP_REMOVED lines=12> */
.L_x_148:
[----:B------:R-:W-:Y:S05]  /*8690*/  BSYNC B1 ;  /* 0x0000000000017941 */ /* 0x000fea0003800000 */
.L_x_147:
        /* <DEDUP_REMOVED lines=12> */
.L_x_150:
[----:B------:R-:W-:Y:S05]  /*8760*/  BSYNC B1 ;  /* 0x0000000000017941 */ /* 0x000fea0003800000 */
.L_x_149:
        /* <DEDUP_REMOVED lines=12> */
.L_x_152:
[----:B------:R-:W-:Y:S05]  /*8830*/  BSYNC B1 ;  /* 0x0000000000017941 */ /* 0x000fea0003800000 */
.L_x_151:
        /* <DEDUP_REMOVED lines=12> */
.L_x_154:
[----:B------:R-:W-:Y:S05]  /*8900*/  BSYNC B1 ;  /* 0x0000000000017941 */ /* 0x000fea0003800000 */
.L_x_153:
        /* <DEDUP_REMOVED lines=12> */
.L_x_156:
[----:B------:R-:W-:Y:S05]  /*89d0*/  BSYNC B1 ;  /* 0x0000000000017941 */ /* 0x000fea0003800000 */
.L_x_155:
[----:B-----5:R-:W-:Y:S01]  /*89e0*/  LOP3.LUT R44, R44, 0xff, RZ, 0xc0, !PT ;  /* 0x000000ff2c2c7812 */ /* 0x020fe200078ec0ff */
[----:B------:R-:W-:Y:S01]  /*89f0*/  BSSY B1, `(.L_x_157) ;  /* 0x000000b000017945 */ /* 0x000fe20003800000 */
[----:B------:R-:W-:Y:S02]  /*8a00*/  ISETP.LT.OR P2, PT, R41, 0x79, !P1 ;  /* 0x000000792900780c */ /* 0x000fe40004f41670 */
[----:B------:R-:W-:Y:S02]  /*8a10*/  F2FP.F16.E5M2.UNPACK_B R44, R44 ;  /* 0x0000002cff2c723e */ /* 0x000fe400020004ff */
[----:B0-2---:R-:W-:-:S03]  /*8a20*/  PRMT R32, RZ, 0x7610, R32 ;  /* 0x00007610ff207816 */ /* 0x005fc60000000020 */
[----:B------:R-:W-:-:S05]  /*8a30*/  HADD2.F32 R44, -RZ, R44.H0_H0 ;  /* 0x2000002cff2c7230 */ /* 0x000fca0000004100 */
[----:B------:R-:W-:-:S04]  /*8a40*/  FMUL R44, R44, UR21 ;  /* 0x000000152c2c7c20 */ /* 0x000fc80008400000 */
[----:B------:R-:W-:-:S05]  /*8a50*/  FFMA R44, R167, UR20, R44 ;  /* 0x00000014a72c7c23 */ /* 0x000fca000800002c */
[----:B------:R-:W-:-:S05]  /*8a60*/  F2FP.SATFINITE.E5M2.F32.PACK_AB_MERGE_C R33, RZ, R44, RZ ;  /* 0x0000002cff21723e */ /* 0x000fca00048060ff */
[----:B------:R0:W-:Y:S01]  /*8a70*/  @!P0 STG.E.U8 desc[UR14][R24.64+0x79], R33 ;  /* 0x0000792118008986 */ /* 0x0001e2000c10110e */
[----:B------:R-:W-:Y:S05]  /*8a80*/  @P2 BRA `(.L_x_158) ;  /* 0x0000000000042947 */ /* 0x000fea0003800000 */
[----:B------:R2:W5:Y:S02]  /*8a90*/  LDG.E.U8 R32, desc[UR14][R34.64+0x78] ;  /* 0x0000780e22207981 */ /* 0x000564000c1e1100 */
.L_x_158:
[----:B------:R-:W-:Y:S05]  /*8aa0*/  BSYNC B1 ;  /* 0x0000000000017941 */ /* 0x000fea0003800000 */
.L_x_157:
[----:B-----5:R-:W-:Y:S01]  /*8ab0*/  LOP3.LUT R32, R32, 0xff, RZ, 0xc0, !PT ;  /* 0x000000ff20207812 */ /* 0x020fe200078ec0ff */
[----:B------:R-:W-:Y:S01]  /*8ac0*/  BSSY B1, `(.L_x_159) ;  /* 0x000000b000017945 */ /* 0x000fe20003800000 */
[----:B------:R-:W-:Y:S02]  /*8ad0*/  ISETP.LT.OR P1, PT, R41, 0x7a, !P1 ;  /* 0x0000007a2900780c */ /* 0x000fe40004f21670 */
[----:B------:R-:W-:Y:S02]  /*8ae0*/  F2FP.F16.E5M2.UNPACK_B R32, R32 ;  /* 0x00000020ff20723e */ /* 0x000fe400020004ff */
[----:B01--4-:R-:W-:-:S03]  /*8af0*/  PRMT R24, RZ, 0x7610, R24 ;  /* 0x00007610ff187816 */ /* 0x013fc60000000018 */
[----:B------:R-:W-:-:S05]  /*8b00*/  HADD2.F32 R32, -RZ, R32.H0_H0 ;  /* 0x20000020ff207230 */ /* 0x000fca0000004100 */
[----:B------:R-:W-:-:S04]  /*8b10*/  FMUL R25, R32, UR21 ;  /* 0x0000001520197c20 */ /* 0x000fc80008400000 */
[----:B------:R-:W-:-:S05]  /*8b20*/  FFMA R25, R166, UR20, R25 ;  /* 0x00000014a6197c23 */ /* 0x000fca0008000019 */
[----:B------:R-:W-:-:S05]  /*8b30*/  F2FP.SATFINITE.E5M2.F32.PACK_AB_MERGE_C R25, RZ, R25, RZ ;  /* 0x00000019ff19723e */ /* 0x000fca00048060ff */
[----:B------:R0:W-:Y:S01]  /*8b40*/  @!P2 STG.E.U8 desc[UR14][R26.64+0x78], R25 ;  /* 0x000078191a00a986 */ /* 0x0001e2000c10110e */
[----:B------:R-:W-:Y:S05]  /*8b50*/  @P1 BRA `(.L_x_160) ;  /* 0x0000000000041947 */ /* 0x000fea0003800000 */
[----:B------:R1:W5:Y:S02]  /*8b60*/  LDG.E.U8 R24, desc[UR14][R34.64+0x79] ;  /* 0x0000790e22187981 */ /* 0x000364000c1e1100 */
.L_x_160:
[----:B------:R-:W-:Y:S05]  /*8b70*/  BSYNC B1 ;  /* 0x0000000000017941 */ /* 0x000fea0003800000 */
.L_x_159:
[----:B-----5:R-:W-:Y:S01]  /*8b80*/  LOP3.LUT R24, R24, 0xff, RZ, 0xc0, !PT ;  /* 0x000000ff18187812 */ /* 0x020fe200078ec0ff */
[----:B------:R-:W-:Y:S01]  /*8b90*/  BSSY B1, `(.L_x_161) ;  /* 0x0000013000017945 */ /* 0x000fe20003800000 */
[----:B------:R-:W-:Y:S02]  /*8ba0*/  IADD3 R33, P0, R43, 0x80, RZ ;  /* 0x000000802b217810 */ /* 0x000fe40007f1e0ff */
[----:B------:R-:W-:-:S03]  /*8bb0*/  F2FP.F16.E5M2.UNPACK_B R24, R24 ;  /* 0x00000018ff18723e */ /* 0x000fc600020004ff */
[----:B0-----:R-:W-:Y:S01]  /*8bc0*/  IMAD.X R25, RZ, RZ, R39, P0 ;  /* 0x000000ffff197224 */ /* 0x001fe200000e0627 */
[----:B------:R-:W-:Y:S01]  /*8bd0*/  ISETP.GE.AND P0, PT, R42, 0x81, PT ;  /* 0x000000812a00780c */ /* 0x000fe20003f06270 */
[----:B------:R-:W-:Y:S02]  /*8be0*/  HADD2.F32 R24, -RZ, R24.H0_H0 ;  /* 0x20000018ff187230 */ /* 0x000fe40000004100 */
[----:B-123--:R-:W-:Y:S01]  /*8bf0*/  IMAD R34, R25, UR6, RZ ;  /* 0x0000000619227c24 */ /* 0x00efe2000f8e02ff */
        /* <DEDUP_REMOVED lines=12> */
.L_x_162:
[----:B------:R-:W-:Y:S05]  /*8cc0*/  BSYNC B1 ;  /* 0x0000000000017941 */ /* 0x000fea0003800000 */
.L_x_161:
[----:B-----5:R-:W-:Y:S01]  /*8cd0*/  LOP3.LUT R32, R32, 0xff, RZ, 0xc0, !PT ;  /* 0x000000ff20207812 */ /* 0x020fe200078ec0ff */
[----:B------:R-:W-:Y:S01]  /*8ce0*/  BSSY B1, `(.L_x_163) ;  /* 0x000000b000017945 */ /* 0x000fe20003800000 */
[----:B------:R-:W-:Y:S02]  /*8cf0*/  ISETP.LT.OR P2, PT, R41, 0x2, !P0 ;  /* 0x000000022900780c */ /* 0x000fe40004741670 */
[----:B------:R-:W-:Y:S02]  /*8d00*/  F2FP.F16.E5M2.UNPACK_B R32, R32 ;  /* 0x00000020ff20723e */ /* 0x000fe400020004ff */
[----:B0-----:R-:W-:-:S03]  /*8d10*/  PRMT R26, RZ, 0x7610, R26 ;  /* 0x00007610ff1a7816 */ /* 0x001fc6000000001a */
[----:B------:R-:W-:-:S05]  /*8d20*/  HADD2.F32 R32, -RZ, R32.H0_H0 ;  /* 0x20000020ff207230 */ /* 0x000fca0000004100 */
[----:B------:R-:W-:-:S04]  /*8d30*/  FMUL R27, R32, UR21 ;  /* 0x00000015201b7c20 */ /* 0x000fc80008400000 */
[----:B------:R-:W-:-:S05]  /*8d40*/  FFMA R27, R164, UR20, R27 ;  /* 0x00000014a41b7c23 */ /* 0x000fca000800001b */
[----:B------:R-:W-:-:S05]  /*8d50*/  F2FP.SATFINITE.E5M2.F32.PACK_AB_MERGE_C R27, RZ, R27, RZ ;  /* 0x0000001bff1b723e */ /* 0x000fca00048060ff */
[----:B------:R0:W-:Y:S01]  /*8d60*/  @!P3 STG.E.U8 desc[UR14][R28.64], R27 ;  /* 0x0000001b1c00b986 */ /* 0x0001e2000c10110e */
[----:B------:R-:W-:Y:S05]  /*8d70*/  @P2 BRA `(.L_x_164) ;  /* 0x0000000000042947 */ /* 0x000fea0003800000 */
[----:B------:R2:W5:Y:S02]  /*8d80*/  LDG.E.U8 R26, desc[UR14][R24.64+0x1] ;  /* 0x0000010e181a7981 */ /* 0x000564000c1e1100 */
.L_x_164:
[----:B------:R-:W-:Y:S05]  /*8d90*/  BSYNC B1 ;  /* 0x0000000000017941 */ /* 0x000fea0003800000 */
.L_x_163:
[----:B-----5:R-:W-:Y:S01]  /*8da0*/  LOP3.LUT R26, R26, 0xff, RZ, 0xc0, !PT ;  /* 0x000000ff1a1a7812 */ /* 0x020fe200078ec0ff */
[----:B------:R-:W-:Y:S01]  /*8db0*/  BSSY B1, `(.L_x_165) ;  /* 0x0000013000017945 */ /* 0x000fe20003800000 */
[----:B------:R-:W-:Y:S02]  /*8dc0*/  IADD3 R43, P1, R43, 0x88, RZ ;  /* 0x000000882b2b7810 */ /* 0x000fe40007f3e0ff */
[----:B------:R-:W-:Y:S02]  /*8dd0*/  F2FP.F16.E5M2.UNPACK_B R26, R26 ;  /* 0x0000001aff1a723e */ /* 0x000fe400020004ff */
[----:B------:R-:W-:Y:S01]  /*8de0*/  PRMT R32, RZ, 0x7610, R32 ;  /* 0x00007610ff207816 */ /* 0x000fe20000000020 */
[----:B------:R-:W-:Y:S01]  /*8df0*/  IMAD.X R38, RZ, RZ, R39, P1 ;  /* 0x000000ffff267224 */ /* 0x000fe200008e0627 */
[----:B------:R-:W-:Y:S01]  /*8e00*/  ISETP.GE.AND P1, PT, R42, 0x89, PT ;  /* 0x000000892a00780c */ /* 0x000fe20003f26270 */
[----:B------:R-:W-:Y:S02]  /*8e10*/  HADD2.F32 R26, -RZ, R26.H0_H0 ;  /* 0x2000001aff1a7230 */ /* 0x000fe40000004100 */
[----:B------:R-:W-:Y:S01]  /*8e20*/  IMAD R38, R38, UR6, RZ ;  /* 0x0000000626267c24 */ /* 0x000fe2000f8e02ff */
[----:B------:R-:W-:Y:S01]  /*8e30*/  ISETP.LT.OR P5, PT, R41, 0x1, !P1 ;  /* 0x000000012900780c */ /* 0x000fe20004fa1670 */
[----:B------:R-:W-:-:S04]  /*8e40*/  IMAD.WIDE.U32 R36, R43, UR6, R36 ;  /* 0x000000062b247c25 */ /* 0x000fc8000f8e0024 */
[----:B------:R-:W-:Y:S01]  /*8e50*/  FMUL R26, R26, UR21 ;  /* 0x000000151a1a7c20 */ /* 0x000fe20008400000 */
[----:B------:R-:W-:-:S03]  /*8e60*/  IMAD R43, R43, UR7, R38 ;  /* 0x000000072b2b7c24 */ /* 0x000fc6000f8e0226 */
[----:B------:R-:W-:Y:S01]  /*8e70*/  FFMA R163, R163, UR20, R26 ;  /* 0x00000014a3a37c23 */ /* 0x000fe2000800001a */
[----:B------:R-:W-:-:S04]  /*8e80*/  IADD3 R26, P3, R36, UR10, RZ ;  /* 0x0000000a241a7c10 */ /* 0x000fc8000ff7e0ff */
[----:B------:R-:W-:Y:S02]  /*8e90*/  F2FP.SATFINITE.E5M2.F32.PACK_AB_MERGE_C R163, RZ, R163, RZ ;  /* 0x000000a3ffa3723e */ /* 0x000fe400048060ff */
[----:B0-----:R-:W-:-:S03]  /*8ea0*/  IADD3.X R27, R37, UR11, R43, P3, !PT ;  /* 0x0000000b251b7c10 */ /* 0x001fc60009ffe42b */
[----:B------:R0:W-:Y:S01]  /*8eb0*/  @!P2 STG.E.U8 desc[UR14][R28.64+0x1], R163 ;  /* 0x000001a31c00a986 */ /* 0x0001e2000c10110e */
[----:B------:R-:W-:Y:S05]  /*8ec0*/  @P5 BRA `(.L_x_166) ;  /* 0x0000000000045947 */ /* 0x000fea0003800000 */
[----:B------:R3:W5:Y:S02]  /*8ed0*/  LDG.E.U8 R32, desc[UR14][R26.64] ;  /* 0x0000000e1a207981 */ /* 0x000764000c1e1100 */
.L_x_166:
[----:B------:R-:W-:Y:S05]  /*8ee0*/  BSYNC B1 ;  /* 0x0000000000017941 */ /* 0x000fea0003800000 */
.L_x_165:
        /* <DEDUP_REMOVED lines=12> */
.L_x_168:
[----:B------:R-:W-:Y:S05]  /*8fb0*/  BSYNC B1 ;  /* 0x0000000000017941 */ /* 0x000fea0003800000 */
.L_x_167:
        /* <DEDUP_REMOVED lines=12> */
.L_x_170:
[----:B------:R-:W-:Y:S05]  /*9080*/  BSYNC B1 ;  /* 0x0000000000017941 */ /* 0x000fea0003800000 */
.L_x_169:
        /* <DEDUP_REMOVED lines=12> */
.L_x_172:
[----:B------:R-:W-:Y:S05]  /*9150*/  BSYNC B1 ;  /* 0x0000000000017941 */ /* 0x000fea0003800000 */
.L_x_171:
        /* <DEDUP_REMOVED lines=12> */
.L_x_174:
[----:B------:R-:W-:Y:S05]  /*9220*/  BSYNC B1 ;  /* 0x0000000000017941 */ /* 0x000fea0003800000 */
.L_x_173:
        /* <DEDUP_REMOVED lines=12> */
.L_x_176:
[----:B------:R-:W-:Y:S05]  /*92f0*/  BSYNC B1 ;  /* 0x0000000000017941 */ /* 0x000fea0003800000 */
.L_x_175:
        /* <DEDUP_REMOVED lines=12> */
.L_x_178:
[----:B------:R-:W-:Y:S05]  /*93c0*/  BSYNC B1 ;  /* 0x0000000000017941 */ /* 0x000fea0003800000 */
.L_x_177:
        /* <DEDUP_REMOVED lines=12> */
.L_x_180:
[----:B------:R-:W-:Y:S05]  /*9490*/  BSYNC B1 ;  /* 0x0000000000017941 */ /* 0x000fea0003800000 */
.L_x_179:
        /* <DEDUP_REMOVED lines=12> */
.L_x_182:
[----:B------:R-:W-:Y:S05]  /*9560*/  BSYNC B1 ;  /* 0x0000000000017941 */ /* 0x000fea0003800000 */
.L_x_181:
        /* <DEDUP_REMOVED lines=12> */
.L_x_184:
[----:B------:R-:W-:Y:S05]  /*9630*/  BSYNC B1 ;  /* 0x0000000000017941 */ /* 0x000fea0003800000 */
.L_x_183:
        /* <DEDUP_REMOVED lines=12> */
.L_x_186:
[----:B------:R-:W-:Y:S05]  /*9700*/  BSYNC B1 ;  /* 0x0000000000017941 */ /* 0x000fea0003800000 */
.L_x_185:
        /* <DEDUP_REMOVED lines=12> */
.L_x_188:
[----:B------:R-:W-:Y:S05]  /*97d0*/  BSYNC B1 ;  /* 0x0000000000017941 */ /* 0x000fea0003800000 */
.L_x_187:
[----:B-----5:R-:W-:Y:S01]  /*97e0*/  LOP3.LUT R32, R32, 0xff, RZ, 0xc0, !PT ;  /* 0x000000ff20207812 */ /* 0x020fe200078ec0ff */
[----:B------:R-:W-:Y:S01]  /*97f0*/  BSSY B1, `(.L_x_189) ;  /* 0x000000b000017945 */ /* 0x000fe20003800000 */
[----:B------:R-:W-:Y:S02]  /*9800*/  ISETP.LT.OR P3, PT, R41, 0x19, !P1 ;  /* 0x000000192900780c */ /* 0x000fe40004f61670 */
[----:B------:R-:W-:-:S05]  /*9810*/  F2FP.F16.E5M2.UNPACK_B R32, R32 ;  /* 0x00000020ff20723e */ /* 0x000fca00020004ff */
[----:B------:R-:W-:-:S05]  /*9820*/  HADD2.F32 R32, -RZ, R32.H0_H0 ;  /* 0x20000020ff207230 */ /* 0x000fca0000004100 */
[----:B------:R-:W-:-:S04]  /*9830*/  FMUL R32, R32, UR21 ;  /* 0x0000001520207c20 */ /* 0x000fc80008400000 */
[----:B------:R-:W-:Y:S01]  /*9840*/  FFMA R32, R23, UR20, R32 ;  /* 0x0000001417207c23 */ /* 0x000fe20008000020 */
[----:B------:R-:W-:-:S04]  /*9850*/  PRMT R23, RZ, 0x7610, R23 ;  /* 0x00007610ff177816 */ /* 0x000fc80000000017 */
[----:B----4-:R-:W-:-:S05]  /*9860*/  F2FP.SATFINITE.E5M2.F32.PACK_AB_MERGE_C R33, RZ, R32, RZ ;  /* 0x00000020ff21723e */ /* 0x010fca00048060ff */
[----:B------:R4:W-:Y:S01]  /*9870*/  @!P2 STG.E.U8 desc[UR14][R28.64+0x19], R33 ;  /* 0x000019211c00a986 */ /* 0x0009e2000c10110e */
[----:B------:R-:W-:Y:S05]  /*9880*/  @P3 BRA `(.L_x_190) ;  /* 0x0000000000043947 */ /* 0x000fea0003800000 */
[----:B------:R0:W5:Y:S02]  /*9890*/  LDG.E.U8 R23, desc[UR14][R26.64+0x18] ;  /* 0x0000180e1a177981 */ /* 0x000164000c1e1100 */
.L_x_190:
[----:B------:R-:W-:Y:S05]  /*98a0*/  BSYNC B1 ;  /* 0x0000000000017941 */ /* 0x000fea0003800000 */
.L_x_189:
        /* <DEDUP_REMOVED lines=8> */
[----:B------:R-:W-:-:S05]  /*9930*/  F2FP.SATFINITE.E5M2.F32.PACK_AB_MERGE_C R23, RZ, R23, RZ ;  /* 0x00000017ff17723e */ /* 0x000fca00048060ff */
[----:B------:R0:W-:Y:S01]  /*9940*/  @!P3 STG.E.U8 desc[UR14][R30.64+0x18], R23 ;  /* 0x000018171e00b986 */ /* 0x0001e2000c10110e */
[----:B------:R-:W-:Y:S05]  /*9950*/  @P2 BRA `(.L_x_192) ;  /* 0x0000000000042947 */ /* 0x000fea0003800000 */
[----:B------:R0:W5:Y:S02]  /*9960*/  LDG.E.U8 R22, desc[UR14][R26.64+0x19] ;  /* 0x0000190e1a167981 */ /* 0x000164000c1e1100 */
.L_x_192:
[----:B------:R-:W-:Y:S05]  /*9970*/  BSYNC B1 ;  /* 0x0000000000017941 */ /* 0x000fea0003800000 */
.L_x_191:
        /* <DEDUP_REMOVED lines=8> */
[----:B0-----:R-:W-:-:S05]  /*9a00*/  F2FP.SATFINITE.E5M2.F32.PACK_AB_MERGE_C R23, RZ, R22, RZ ;  /* 0x00000016ff17723e */ /* 0x001fca00048060ff */
[----:B------:R0:W-:Y:S01]  /*9a10*/  @!P2 STG.E.U8 desc[UR14][R30.64+0x19], R23 ;  /* 0x000019171e00a986 */ /* 0x0001e2000c10110e */
[----:B------:R-:W-:Y:S05]  /*9a20*/  @P3 BRA `(.L_x_194) ;  /* 0x0000000000043947 */ /* 0x000fea0003800000 */
[----:B------:R0:W5:Y:S02]  /*9a30*/  LDG.E.U8 R21, desc[UR14][R24.64+0x20] ;  /* 0x0000200e18157981 */ /* 0x000164000c1e1100 */
.L_x_194:
[----:B------:R-:W-:Y:S05]  /*9a40*/  BSYNC B1 ;  /* 0x0000000000017941 */ /* 0x000fea0003800000 */
.L_x_193:
        /* <DEDUP_REMOVED lines=12> */
.L_x_196:
[----:B------:R-:W-:Y:S05]  /*9b10*/  BSYNC B1 ;  /* 0x0000000000017941 */ /* 0x000fea0003800000 */
.L_x_195:
        /* <DEDUP_REMOVED lines=12> */
.L_x_198:
[----:B------:R-:W-:Y:S05]  /*9be0*/  BSYNC B1 ;  /* 0x0000000000017941 */ /* 0x000fea0003800000 */
.L_x_197:
        /* <DEDUP_REMOVED lines=12> */
.L_x_200:
[----:B------:R-:W-:Y:S05]  /*9cb0*/  BSYNC B1 ;  /* 0x0000000000017941 */ /* 0x000fea0003800000 */
.L_x_199:
        /* <DEDUP_REMOVED lines=12> */
.L_x_202:
[----:B------:R-:W-:Y:S05]  /*9d80*/  BSYNC B1 ;  /* 0x0000000000017941 */ /* 0x000fea0003800000 */
.L_x_201:
        /* <DEDUP_REMOVED lines=12> */
.L_x_204:
[----:B------:R-:W-:Y:S05]  /*9e50*/  BSYNC B1 ;  /* 0x0000000000017941 */ /* 0x000fea0003800000 */
.L_x_203:
        /* <DEDUP_REMOVED lines=12> */
.L_x_206:
[----:B------:R-:W-:Y:S05]  /*9f20*/  BSYNC B1 ;  /* 0x0000000000017941 */ /* 0x000fea0003800000 */
.L_x_205:
        /* <DEDUP_REMOVED lines=12> */
.L_x_208:
[----:B------:R-:W-:Y:S05]  /*9ff0*/  BSYNC B1 ;  /* 0x0000000000017941 */ /* 0x000fea0003800000 */
.L_x_207:
        /* <DEDUP_REMOVED lines=12> */
.L_x_210:
[----:B------:R-:W-:Y:S05]  /*a0c0*/  BSYNC B1 ;  /* 0x0000000000017941 */ /* 0x000fea0003800000 */
.L_x_209:
        /* <DEDUP_REMOVED lines=12> */
.L_x_212:
[----:B------:R-:W-:Y:S05]  /*a190*/  BSYNC B1 ;  /* 0x0000000000017941 */ /* 0x000fea0003800000 */
.L_x_211:
        /* <DEDUP_REMOVED lines=12> */
.L_x_214:
[----:B------:R-:W-:Y:S05]  /*a260*/  BSYNC B1 ;  /* 0x0000000000017941 */ /* 0x000fea0003800000 */
.L_x_213:
        /* <DEDUP_REMOVED lines=12> */
.L_x_216:
[----:B------:R-:W-:Y:S05]  /*a330*/  BSYNC B1 ;  /* 0x0000000000017941 */ /* 0x000fea0003800000 */
.L_x_215:
        /* <DEDUP_REMOVED lines=12> */
.L_x_218:
[----:B------:R-:W-:Y:S05]  /*a400*/  BSYNC B1 ;  /* 0x0000000000017941 */ /* 0x000fea0003800000 */
.L_x_217:
        /* <DEDUP_REMOVED lines=12> */
.L_x_220:
[----:B------:R-:W-:Y:S05]  /*a4d0*/  BSYNC B1 ;  /* 0x0000000000017941 */ /* 0x000fea0003800000 */
.L_x_219:
        /* <DEDUP_REMOVED lines=12> */
.L_x_222:
[----:B------:R-:W-:Y:S05]  /*a5a0*/  BSYNC B1 ;  /* 0x0000000000017941 */ /* 0x000fea0003800000 */
.L_x_221:
        /* <DEDUP_REMOVED lines=12> */
.L_x_224:
[----:B------:R-:W-:Y:S05]  /*a670*/  BSYNC B1 ;  /* 0x0000000000017941 */ /* 0x000fea0003800000 */
.L_x_223:
        /* <DEDUP_REMOVED lines=12> */
.L_x_226:
[----:B------:R-:W-:Y:S05]  /*a740*/  BSYNC B1 ;  /* 0x0000000000017941 */ /* 0x000fea0003800000 */
.L_x_225:
        /* <DEDUP_REMOVED lines=12> */
.L_x_228:
[----:B------:R-:W-:Y:S05]  /*a810*/  BSYNC B1 ;  /* 0x0000000000017941 */ /* 0x000fea0003800000 */
.L_x_227:
        /* <DEDUP_REMOVED lines=12> */
.L_x_230:
[----:B------:R-:W-:Y:S05]  /*a8e0*/  BSYNC B1 ;  /* 0x0000000000017941 */ /* 0x000fea0003800000 */
.L_x_229:
        /* <DEDUP_REMOVED lines=12> */
.L_x_232:
[----:B------:R-:W-:Y:S05]  /*a9b0*/  BSYNC B1 ;  /* 0x0000000000017941 */ /* 0x000fea0003800000 */
.L_x_231:
[----:B-----5:R-:W-:Y:S01]  /*a9c0*/  LOP3.LUT R2, R2, 0xff, RZ, 0xc0, !PT ;  /* 0x000000ff02027812 */ /* 0x020fe200078ec0ff */
[----:B------:R-:W-:Y:S01]  /*a9d0*/  BSSY B1, `(.L_x_233) ;  /* 0x000000b000017945 */ /* 0x000fe20003800000 */
[----:B------:R-:W-:Y:S02]  /*a9e0*/  ISETP.LT.OR P3, PT, R41, 0x49, !P0 ;  /* 0x000000492900780c */ /* 0x000fe40004761670 */
[----:B------:R-:W-:-:S05]  /*a9f0*/  F2FP.F16.E5M2.UNPACK_B R2, R2 ;  /* 0x00000002ff02723e */ /* 0x000fca00020004ff */
[----:B------:R-:W-:-:S05]  /*aa00*/  HADD2.F32 R2, -RZ, R2.H0_H0 ;  /* 0x20000002ff027230 */ /* 0x000fca0000004100 */
[----:B0-----:R-:W-:-:S04]  /*aa10*/  FMUL R3, R2, UR21 ;  /* 0x0000001502037c20 */ /* 0x001fc80008400000 */
[----:B------:R-:W-:Y:S01]  /*aa20*/  FFMA R3, R0, UR20, R3 ;  /* 0x0000001400037c23 */ /* 0x000fe20008000003 */
[----:B------:R-:W-:-:S04]  /*aa30*/  PRMT R0, RZ, 0x7610, R0 ;  /* 0x00007610ff007816 */ /* 0x000fc80000000000 */
[----:B------:R-:W-:-:S05]  /*aa40*/  F2FP.SATFINITE.E5M2.F32.PACK_AB_MERGE_C R3, RZ, R3, RZ ;  /* 0x00000003ff03723e */ /* 0x000fca00048060ff */
[----:B------:R0:W-:Y:S01]  /*aa50*/  @!P2 STG.E.U8 desc[UR14][R30.64+0x41], R3 ;  /* 0x000041031e00a986 */ /* 0x0001e2000c10110e */
[----:B------:R-:W-:Y:S05]  /*aa60*/  @P3 BRA `(.L_x_234) ;  /* 0x0000000000043947 */ /* 0x000fea0003800000 */
[----:B------:R0:W5:Y:S02]  /*aa70*/  LDG.E.U8 R0, desc[UR14][R24.64+0x48] ;  /* 0x0000480e18007981 */ /* 0x000164000c1e1100 */
.L_x_234:
[----:B------:R-:W-:Y:S05]  /*aa80*/  BSYNC B1 ;  /* 0x0000000000017941 */ /* 0x000fea0003800000 */
.L_x_233:
[----:B------:R-:W2:Y:S01]  /*aa90*/  LDL.LU R2, [R1] ;  /* 0x0000000001027983 */ /* 0x000ea20000300800 */
[----:B-----5:R-:W-:Y:S01]  /*aaa0*/  LOP3.LUT R0, R0, 0xff, RZ, 0xc0, !PT ;  /* 0x000000ff00007812 */ /* 0x020fe200078ec0ff */
[----:B------:R-:W-:Y:S01]  /*aab0*/  BSSY B1, `(.L_x_235) ;  /* 0x000000b000017945 */ /* 0x000fe20003800000 */
[----:B------:R-:W-:Y:S02]  /*aac0*/  ISETP.LT.OR P2, PT, R41, 0x4a, !P0 ;  /* 0x0000004a2900780c */ /* 0x000fe40004741670 */
[----:B------:R-:W-:-:S05]  /*aad0*/  F2FP.F16.E5M2.UNPACK_B R0, R0 ;  /* 0x00000000ff00723e */ /* 0x000fca00020004ff */
[----:B------:R-:W-:-:S05]  /*aae0*/  HADD2.F32 R0, -RZ, R0.H0_H0 ;  /* 0x20000000ff007230 */ /* 0x000fca0000004100 */
[----:B------:R-:W-:-:S04]  /*aaf0*/  FMUL R0, R0, UR21 ;  /* 0x0000001500007c20 */ /* 0x000fc80008400000 */
[----:B--2---:R-:W-:-:S05]  /*ab00*/  FFMA R0, R2, UR20, R0 ;  /* 0x0000001402007c23 */ /* 0x004fca0008000000 */
[----:B0-----:R-:W-:Y:S02]  /*ab10*/  F2FP.SATFINITE.E5M2.F32.PACK_AB_MERGE_C R3, RZ, R0, RZ ;  /* 0x00000000ff03723e */ /* 0x001fe400048060ff */
[----:B------:R-:W-:-:S03]  /*ab20*/  PRMT R0, RZ, 0x7610, R0 ;  /* 0x00007610ff007816 */ /* 0x000fc60000000000 */
[----:B------:R0:W-:Y:S01]  /*ab30*/  @!P3 STG.E.U8 desc[UR14][R28.64+0x48], R3 ;  /* 0x000048031c00b986 */ /* 0x0001e2000c10110e */
[----:B------:R-:W-:Y:S05]  /*ab40*/  @P2 BRA `(.L_x_236) ;  /* 0x0000000000042947 */ /* 0x000fea0003800000 */
[----:B------:R2:W5:Y:S02]  /*ab50*/  LDG.E.U8 R0, desc[UR14][R24.64+0x49] ;  /* 0x0000490e18007981 */ /* 0x000564000c1e1100 */
.L_x_236:
[----:B------:R-:W-:Y:S05]  /*ab60*/  BSYNC B1 ;  /* 0x0000000000017941 */ /* 0x000fea0003800000 */
.L_x_235:
[----:B------:R-:W3:Y:S01]  /*ab70*/  LDL.LU R2, [R1+0x4] ;  /* 0x0000040001027983 */ /* 0x000ee20000300800 */
[----:B-----5:R-:W-:Y:S01]  /*ab80*/  LOP3.LUT R0, R0, 0xff, RZ, 0xc0, !PT ;  /* 0x000000ff00007812 */ /* 0x020fe200078ec0ff */
[----:B------:R-:W-:Y:S01]  /*ab90*/  BSSY B1, `(.L_x_237) ;  /* 0x000000b000017945 */ /* 0x000fe20003800000 */
[----:B------:R-:W-:Y:S02]  /*aba0*/  ISETP.LT.OR P3, PT, R41, 0x49, !P1 ;  /* 0x000000492900780c */ /* 0x000fe40004f61670 */
[----:B------:R-:W-:-:S05]  /*abb0*/  F2FP.F16.E5M2.UNPACK_B R0, R0 ;  /* 0x00000000ff00723e */ /* 0x000fca00020004ff */
[----:B------:R-:W-:-:S05]  /*abc0*/  HADD2.F32 R0, -RZ, R0.H0_H0 ;  /* 0x20000000ff007230 */ /* 0x000fca0000004100 */
[----:B------:R-:W-:-:S04]  /*abd0*/  FMUL R0, R0, UR21 ;  /* 0x0000001500007c20 */ /* 0x000fc80008400000 */
[----:B---3--:R-:W-:-:S05]  /*abe0*/  FFMA R0, R2, UR20, R0 ;  /* 0x0000001402007c23 */ /* 0x008fca0008000000 */
[----:B0-----:R-:W-:Y:S02]  /*abf0*/  F2FP.SATFINITE.E5M2.F32.PACK_AB_MERGE_C R3, RZ, R0, RZ ;  /* 0x00000000ff03723e */ /* 0x001fe400048060ff */
[----:B------:R-:W-:-:S03]  /*ac00*/  PRMT R0, RZ, 0x7610, R0 ;  /* 0x00007610ff007816 */ /* 0x000fc60000000000 */
[----:B------:R0:W-:Y:S01]  /*ac10*/  @!P2 STG.E.U8 desc[UR14][R28.64+0x49], R3 ;  /* 0x000049031c00a986 */ /* 0x0001e2000c10110e */
[----:B------:R-:W-:Y:S05]  /*ac20*/  @P3 BRA `(.L_x_238) ;  /* 0x0000000000043947 */ /* 0x000fea0003800000 */
[----:B------:R3:W5:Y:S02]  /*ac30*/  LDG.E.U8 R0, desc[UR14][R26.64+0x48] ;  /* 0x0000480e1a007981 */ /* 0x000764000c1e1100 */
.L_x_238:
[----:B------:R-:W-:Y:S05]  /*ac40*/  BSYNC B1 ;  /* 0x0000000000017941 */ /* 0x000fea0003800000 */
.L_x_237:
[----:B------:R-:W2:Y:S01]  /*ac50*/  LDL.LU R2, [R1+0x8] ;  /* 0x0000080001027983 */ /* 0x000ea20000300800 */
        /* <DEDUP_REMOVED lines=12> */
.L_x_240:
[----:B------:R-:W-:Y:S05]  /*ad20*/  BSYNC B1 ;  /* 0x0000000000017941 */ /* 0x000fea0003800000 */
.L_x_239:
        /* <DEDUP_REMOVED lines=13> */
.L_x_242:
[----:B------:R-:W-:Y:S05]  /*ae00*/  BSYNC B1 ;  /* 0x0000000000017941 */ /* 0x000fea0003800000 */
.L_x_241:
        /* <DEDUP_REMOVED lines=13> */
.L_x_244:
[----:B------:R-:W-:Y:S05]  /*aee0*/  BSYNC B1 ;  /* 0x0000000000017941 */ /* 0x000fea0003800000 */
.L_x_243:
        /* <DEDUP_REMOVED lines=13> */
.L_x_246:
[----:B------:R-:W-:Y:S05]  /*afc0*/  BSYNC B1 ;  /* 0x0000000000017941 */ /* 0x000fea0003800000 */
.L_x_245:
        /* <DEDUP_REMOVED lines=13> */
.L_x_248:
[----:B------:R-:W-:Y:S05]  /*b0a0*/  BSYNC B1 ;  /* 0x0000000000017941 */ /* 0x000fea0003800000 */
.L_x_247:
        /* <DEDUP_REMOVED lines=13> */
.L_x_250:
[----:B------:R-:W-:Y:S05]  /*b180*/  BSYNC B1 ;  /* 0x0000000000017941 */ /* 0x000fea0003800000 */
.L_x_249:
        /* <DEDUP_REMOVED lines=13> */
.L_x_252:
[----:B------:R-:W-:Y:S05]  /*b260*/  BSYNC B1 ;  /* 0x0000000000017941 */ /* 0x000fea0003800000 */
.L_x_251:
        /* <DEDUP_REMOVED lines=13> */
.L_x_254:
[----:B------:R-:W-:Y:S05]  /*b340*/  BSYNC B1 ;  /* 0x0000000000017941 */ /* 0x000fea0003800000 */
.L_x_253:
        /* <DEDUP_REMOVED lines=13> */
.L_x_256:
[----:B------:R-:W-:Y:S05]  /*b420*/  BSYNC B1 ;  /* 0x0000000000017941 */ /* 0x000fea0003800000 */
.L_x_255:
        /* <DEDUP_REMOVED lines=13> */
.L_x_258:
[----:B------:R-:W-:Y:S05]  /*b500*/  BSYNC B1 ;  /* 0x0000000000017941 */ /* 0x000fea0003800000 */
.L_x_257:
        /* <DEDUP_REMOVED lines=13> */
.L_x_260:
[----:B------:R-:W-:Y:S05]  /*b5e0*/  BSYNC B1 ;  /* 0x0000000000017941 */ /* 0x000fea0003800000 */
.L_x_259:
        /* <DEDUP_REMOVED lines=13> */
.L_x_262:
[----:B------:R-:W-:Y:S05]  /*b6c0*/  BSYNC B1 ;  /* 0x0000000000017941 */ /* 0x000fea0003800000 */
.L_x_261:
        /* <DEDUP_REMOVED lines=13> */
.L_x_264:
[----:B------:R-:W-:Y:S05]  /*b7a0*/  BSYNC B1 ;  /* 0x0000000000017941 */ /* 0x000fea0003800000 */
.L_x_263:
        /* <DEDUP_REMOVED lines=13> */
.L_x_266:
[----:B------:R-:W-:Y:S05]  /*b880*/  BSYNC B1 ;  /* 0x0000000000017941 */ /* 0x000fea0003800000 */
.L_x_265:
        /* <DEDUP_REMOVED lines=13> */
.L_x_268:
[----:B------:R-:W-:Y:S05]  /*b960*/  BSYNC B1 ;  /* 0x0000000000017941 */ /* 0x000fea0003800000 */
.L_x_267:
        /* <DEDUP_REMOVED lines=13> */
.L_x_270:
[----:B------:R-:W-:Y:S05]  /*ba40*/  BSYNC B1 ;  /* 0x0000000000017941 */ /* 0x000fea0003800000 */
.L_x_269:
        /* <DEDUP_REMOVED lines=13> */
.L_x_272:
[----:B------:R-:W-:Y:S05]  /*bb20*/  BSYNC B1 ;  /* 0x0000000000017941 */ /* 0x000fea0003800000 */
.L_x_271:
        /* <DEDUP_REMOVED lines=13> */
.L_x_274:
[----:B------:R-:W-:Y:S05]  /*bc00*/  BSYNC B1 ;  /* 0x0000000000017941 */ /* 0x000fea0003800000 */
.L_x_273:
        /* <DEDUP_REMOVED lines=13> */
.L_x_276:
[----:B------:R-:W-:Y:S05]  /*bce0*/  BSYNC B1 ;  /* 0x0000000000017941 */ /* 0x000fea0003800000 */
.L_x_275:
        /* <DEDUP_REMOVED lines=13> */
.L_x_278:
[----:B------:R-:W-:Y:S05]  /*bdc0*/  BSYNC B1 ;  /* 0x0000000000017941 */ /* 0x000fea0003800000 */
.L_x_277:
        /* <DEDUP_REMOVED lines=13> */
.L_x_280:
[----:B------:R-:W-:Y:S05]  /*bea0*/  BSYNC B1 ;  /* 0x0000000000017941 */ /* 0x000fea0003800000 */
.L_x_279:
        /* <DEDUP_REMOVED lines=13> */
.L_x_282:
[----:B------:R-:W-:Y:S05]  /*bf80*/  BSYNC B1 ;  /* 0x0000000000017941 */ /* 0x000fea0003800000 */
.L_x_281:
        /* <DEDUP_REMOVED lines=13> */
.L_x_284:
[----:B------:R-:W-:Y:S05]  /*c060*/  BSYNC B1 ;  /* 0x0000000000017941 */ /* 0x000fea0003800000 */
.L_x_283:
        /* <DEDUP_REMOVED lines=13> */
.L_x_286:
[----:B------:R-:W-:Y:S05]  /*c140*/  BSYNC B1 ;  /* 0x0000000000017941 */ /* 0x000fea0003800000 */
.L_x_285:
        /* <DEDUP_REMOVED lines=13> */
.L_x_288:
[----:B------:R-:W-:Y:S05]  /*c220*/  BSYNC B1 ;  /* 0x0000000000017941 */ /* 0x000fea0003800000 */
.L_x_287:
[----:B------:R-:W-:Y:S05]  /*c230*/  @P1 BRA `(.L_x_289) ;  /* 0x0000002000a41947 */ /* 0x000fea0003800000 */
[----:B------:R-:W2:Y:S01]  /*c240*/  LDL.LU R2, [R1+0x6c] ;  /* 0x00006c0001027983 */ /* 0x000ea20000300800 */
[----:B-----5:R-:W-:-:S04]  /*c250*/  LOP3.LUT R0, R0, 0xff, RZ, 0xc0, !PT ;  /* 0x000000ff00007812 */ /* 0x020fc800078ec0ff */
[----:B------:R-:W-:-:S05]  /*c260*/  F2FP.F16.E5M2.UNPACK_B R0, R0 ;  /* 0x00000000ff00723e */ /* 0x000fca00020004ff */
[----:B------:R-:W-:-:S05]  /*c270*/  HADD2.F32 R0, -RZ, R0.H0_H0 ;  /* 0x20000000ff007230 */ /* 0x000fca0000004100 */
[----:B------:R-:W-:-:S04]  /*c280*/  FMUL R0, R0, UR21 ;  /* 0x0000001500007c20 */ /* 0x000fc80008400000 */
[----:B--2---:R-:W-:-:S05]  /*c290*/  FFMA R0, R2, UR20, R0 ;  /* 0x0000001402007c23 */ /* 0x004fca0008000000 */
[----:B0-----:R-:W-:-:S05]  /*c2a0*/  F2FP.SATFINITE.E5M2.F32.PACK_AB_MERGE_C R3, RZ, R0, RZ ;  /* 0x00000000ff03723e */ /* 0x001fca00048060ff */
[----:B------:R0:W-:Y:S01]  /*c2b0*/  STG.E.U8 desc[UR14][R30.64+0x79], R3 ;  /* 0x000079031e007986 */ /* 0x0001e2000c10110e */
[----:B------:R-:W-:Y:S05]  /*c2c0*/  BRA `(.L_x_289) ;  /* 0x0000002000807947 */ /* 0x000fea0003800000 */
.L_x_32:
[C---:B------:R-:W-:Y:S01]  /*c2d0*/  ISETP.GE.AND P3, PT, R42.reuse, 0x1, PT ;  /* 0x000000012a00780c */ /* 0x040fe20003f66270 */
[----:B------:R-:W-:Y:S01]  /*c2e0*/  FMUL R227, R227, UR20 ;  /* 0x00000014e3e37c20 */ /* 0x000fe20008400000 */
[----:B------:R-:W-:Y:S01]  /*c2f0*/  ISETP.GE.AND P2, PT, R42, 0x9, PT ;  /* 0x000000092a00780c */ /* 0x000fe20003f46270 */
[----:B------:R-:W-:Y:S01]  /*c300*/  FMUL R228, R228, UR20 ;  /* 0x00000014e4e47c20 */ /* 0x000fe20008400000 */
[----:B------:R-:W-:Y:S01]  /*c310*/  ISETP.LT.OR P0, PT, R41, 0x1, !P3 ;  /* 0x000000012900780c */ /* 0x000fe20005f01670 */
[----:B------:R-:W-:Y:S01]  /*c320*/  FMUL R225, R225, UR20 ;  /* 0x00000014e1e17c20 */ /* 0x000fe20008400000 */
[C---:B------:R-:W-:Y:S01]  /*c330*/  ISETP.LT.OR P1, PT, R41.reuse, 0x2, !P3 ;  /* 0x000000022900780c */ /* 0x040fe20005f21670 */
[----:B------:R-:W-:Y:S01]  /*c340*/  FMUL R226, R226, UR20 ;  /* 0x00000014e2e27c20 */ /* 0x000fe20008400000 */
[----:B------:R-:W-:Y:S02]  /*c350*/  ISETP.LT.OR P6, PT, R41, 0x2, !P2 ;  /* 0x000000022900780c */ /* 0x000fe400057c1670 */
[----:B------:R-:W-:-:S02]  /*c360*/  F2FP.SATFINITE.E5M2.F32.PACK_AB_MERGE_C R33, RZ, R228, RZ ;  /* 0x000000e4ff21723e */ /* 0x000fc400048060ff */
[----:B------:R-:W-:Y:S02]  /*c370*/  F2FP.SATFINITE.E5M2.F32.PACK_AB_MERGE_C R227, RZ, R227, RZ ;  /* 0x000000e3ffe3723e */ /* 0x000fe400048060ff */
[C---:B------:R-:W-:Y:S02]  /*c380*/  ISETP.LT.OR P5, PT, R41.reuse, 0x1, !P2 ;  /* 0x000000012900780c */ /* 0x040fe400057a1670 */
[----:B------:R-:W-:Y:S01]  /*c390*/  F2FP.SATFINITE.E5M2.F32.PACK_AB_MERGE_C R225, RZ, R225, RZ ;  /* 0x000000e1ffe1723e */ /* 0x000fe200048060ff */
[----:B------:R0:W-:Y:S01]  /*c3a0*/  @!P0 STG.E.U8 desc[UR14][R24.64], R33 ;  /* 0x0000002118008986 */ /* 0x0001e2000c10110e */
[C---:B------:R-:W-:Y:S01]  /*c3b0*/  ISETP.LT.OR P0, PT, R41.reuse, 0x9, !P3 ;  /* 0x000000092900780c */ /* 0x040fe20005f01670 */
[----:B------:R-:W-:Y:S01]  /*c3c0*/  FMUL R224, R224, UR20 ;  /* 0x00000014e0e07c20 */ /* 0x000fe20008400000 */
[----:B------:R-:W-:Y:S01]  /*c3d0*/  F2FP.SATFINITE.E5M2.F32.PACK_AB_MERGE_C R35, RZ, R226, RZ ;  /* 0x000000e2ff23723e */ /* 0x000fe200048060ff */
[----:B------:R-:W-:Y:S01]  /*c3e0*/  @!P1 STG.E.U8 desc[UR14][R24.64+0x1], R227 ;  /* 0x000001e318009986 */ /* 0x000fe2000c10110e */
[----:B------:R-:W-:-:S03]  /*c3f0*/  ISETP.LT.OR P1, PT, R41, 0xa, !P3 ;  /* 0x0000000a2900780c */ /* 0x000fc60005f21670 */
[----:B------:R-:W-:Y:S01]  /*c400*/  @!P6 STG.E.U8 desc[UR14][R26.64+0x1], R225 ;  /* 0x000001e11a00e986 */ /* 0x000fe2000c10110e */
[----:B------:R-:W-:Y:S01]  /*c410*/  ISETP.LT.OR P6, PT, R41, 0xa, !P2 ;  /* 0x0000000a2900780c */ /* 0x000fe200057c1670 */
[----:B------:R-:W-:Y:S01]  /*c420*/  FMUL R223, R223, UR20 ;  /* 0x00000014dfdf7c20 */ /* 0x000fe20008400000 */
[----:B------:R-:W-:Y:S01]  /*c430*/  FMUL R221, R221, UR20 ;  /* 0x00000014dddd7c20 */ /* 0x000fe20008400000 */
[----:B------:R1:W-:Y:S01]  /*c440*/  @!P5 STG.E.U8 desc[UR14][R26.64], R35 ;  /* 0x000000231a00d986 */ /* 0x0003e2000c10110e */
[----:B0-----:R-:W-:Y:S02]  /*c450*/  F2FP.SATFINITE.E5M2.F32.PACK_AB_MERGE_C R33, RZ, R224, RZ ;  /* 0x000000e0ff21723e */ /* 0x001fe400048060ff */
[----:B------:R-:W-:Y:S01]  /*c460*/  F2FP.SATFINITE.E5M2.F32.PACK_AB_MERGE_C R223, RZ, R223, RZ ;  /* 0x000000dfffdf723e */ /* 0x000fe200048060ff */
[----:B------:R-:W-:Y:S01]  /*c470*/  FMUL R222, R222, UR20 ;  /* 0x00000014dede7c20 */ /* 0x000fe20008400000 */
[C---:B------:R-:W-:Y:S01]  /*c480*/  ISETP.LT.OR P5, PT, R41.reuse, 0x9, !P2 ;  /* 0x000000092900780c */ /* 0x040fe200057a1670 */
[----:B------:R-:W-:Y:S01]  /*c490*/  FMUL R220, R220, UR20 ;  /* 0x00000014dcdc7c20 */ /* 0x000fe20008400000 */
[----:B------:R-:W-:Y:S01]  /*c4a0*/  F2FP.SATFINITE.E5M2.F32.PACK_AB_MERGE_C R221, RZ, R221, RZ ;  /* 0x000000ddffdd723e */ /* 0x000fe200048060ff */
[----:B------:R0:W-:Y:S01]  /*c4b0*/  @!P0 STG.E.U8 desc[UR14][R24.64+0x8], R33 ;  /* 0x0000082118008986 */ /* 0x0001e2000c10110e */
[----:B------:R-:W-:-:S03]  /*c4c0*/  ISETP.LT.OR P0, PT, R41, 0x11, !P3 ;  /* 0x000000112900780c */ /* 0x000fc60005f01670 */
[----:B------:R-:W-:Y:S01]  /*c4d0*/  @!P1 STG.E.U8 desc[UR14][R24.64+0x9], R223 ;  /* 0x000009df18009986 */ /* 0x000fe2000c10110e */
[----:B------:R-:W-:-:S03]  /*c4e0*/  ISETP.LT.OR P1, PT, R41, 0x12, !P3 ;  /* 0x000000122900780c */ /* 0x000fc60005f21670 */
[----:B------:R-:W-:Y:S01]  /*c4f0*/  @!P6 STG.E.U8 desc[UR14][R26.64+0x9], R221 ;  /* 0x000009dd1a00e986 */ /* 0x000fe2000c10110e */
[----:B------:R-:W-:Y:S01]  /*c500*/  ISETP.LT.OR P6, PT, R41, 0x12, !P2 ;  /* 0x000000122900780c */ /* 0x000fe200057c1670 */
[----:B------:R-:W-:Y:S01]  /*c510*/  FMUL R219, R219, UR20 ;  /* 0x00000014dbdb7c20 */ /* 0x000fe20008400000 */
[----:B-1----:R-:W-:Y:S01]  /*c520*/  F2FP.SATFINITE.E5M2.F32.PACK_AB_MERGE_C R35, RZ, R222, RZ ;  /* 0x000000deff23723e */ /* 0x002fe200048060ff */
[----:B------:R-:W-:Y:S01]  /*c530*/  FMUL R217, R217, UR20 ;  /* 0x00000014d9d97c20 */ /* 0x000fe20008400000 */
[----:B0-----:R-:W-:Y:S01]  /*c540*/  F2FP.SATFINITE.E5M2.F32.PACK_AB_MERGE_C R33, RZ, R220, RZ ;  /* 0x000000dcff21723e */ /* 0x001fe200048060ff */
[----:B------:R-:W2:Y:S01]  /*c550*/  LDL.LU R226, [R1+0x8] ;  /* 0x0000080001e27983 */ /* 0x000ea20000300800 */
[----:B------:R-:W-:Y:S02]  /*c560*/  F2FP.SATFINITE.E5M2.F32.PACK_AB_MERGE_C R219, RZ, R219, RZ ;  /* 0x000000dbffdb723e */ /* 0x000fe400048060ff */
[----:B------:R-:W-:Y:S01]  /*c570*/  F2FP.SATFINITE.E5M2.F32.PACK_AB_MERGE_C R217, RZ, R217, RZ ;  /* 0x000000d9ffd9723e */ /* 0x000fe200048060ff */
[----:B------:R0:W-:Y:S01]  /*c580*/  @!P5 STG.E.U8 desc[UR14][R26.64+0x8], R35 ;  /* 0x000008231a00d986 */ /* 0x0001e2000c10110e */
[----:B------:R-:W-:Y:S01]  /*c590*/  ISETP.LT.OR P5, PT, R41, 0x11, !P2 ;  /* 0x000000112900780c */ /* 0x000fe200057a1670 */
[----:B------:R-:W-:-:S02]  /*c5a0*/  FMUL R218, R218, UR20 ;  /* 0x00000014dada7c20 */ /* 0x000fc40008400000 */
[----:B------:R-:W3:Y:S04]  /*c5b0*/  LDL.LU R227, [R1+0x4] ;  /* 0x0000040001e37983 */ /* 0x000ee80000300800 */
[----:B------:R-:W4:Y:S04]  /*c5c0*/  LDL.LU R225, [R1] ;  /* 0x0000000001e17983 */ /* 0x000f280000300800 */
[----:B------:R1:W-:Y:S01]  /*c5d0*/  @!P0 STG.E.U8 desc[UR14][R24.64+0x10], R33 ;  /* 0x0000102118008986 */ /* 0x0003e2000c10110e */
[----:B------:R-:W-:-:S03]  /*c5e0*/  ISETP.LT.OR P0, PT, R41, 0x19, !P3 ;  /* 0x000000192900780c */ /* 0x000fc60005f01670 */
[----:B------:R-:W-:Y:S01]  /*c5f0*/  @!P1 STG.E.U8 desc[UR14][R24.64+0x11], R219 ;  /* 0x000011db18009986 */ /* 0x000fe2000c10110e */
[----:B------:R-:W-:-:S03]  /*c600*/  ISETP.LT.OR P1, PT, R41, 0x1a, !P3 ;  /* 0x0000001a2900780c */ /* 0x000fc60005f21670 */
[----:B------:R-:W-:Y:S01]  /*c610*/  @!P6 STG.E.U8 desc[UR14][R26.64+0x11], R217 ;  /* 0x000011d91a00e986 */ /* 0x000fe2000c10110e */
[----:B------:R-:W-:Y:S01]  /*c620*/  ISETP.LT.OR P6, PT, R41, 0x1a, !P2 ;  /* 0x0000001a2900780c */ /* 0x000fe200057c1670 */
[----:B------:R-:W-:Y:S01]  /*c630*/  FMUL R216, R216, UR20 ;  /* 0x00000014d8d87c20 */ /* 0x000fe20008400000 */
[----:B0-----:R-:W-:Y:S01]  /*c640*/  F2FP.SATFINITE.E5M2.F32.PACK_AB_MERGE_C R35, RZ, R218, RZ ;  /* 0x000000daff23723e */ /* 0x001fe200048060ff */
[----:B------:R-:W-:Y:S01]  /*c650*/  FMUL R215, R215, UR20 ;  /* 0x00000014d7d77c20 */ /* 0x000fe20008400000 */
[----:B------:R-:W-:Y:S01]  /*c660*/  FMUL R213, R213, UR20 ;  /* 0x00000014d5d57c20 */ /* 0x000fe20008400000 */
[----:B------:R-:W-:Y:S01]  /*c670*/  FMUL R214, R214, UR20 ;  /* 0x00000014d6d67c20 */ /* 0x000fe20008400000 */
[----:B-1----:R-:W-:Y:S01]  /*c680*/  F2FP.SATFINITE.E5M2.F32.PACK_AB_MERGE_C R33, RZ, R216, RZ ;  /* 0x000000d8ff21723e */ /* 0x002fe200048060ff */
[----:B------:R0:W-:Y:S01]  /*c690*/  @!P5 STG.E.U8 desc[UR14][R26.64+0x10], R35 ;  /* 0x000010231a00d986 */ /* 0x0001e2000c10110e */
[----:B------:R-:W-:Y:S02]  /*c6a0*/  F2FP.SATFINITE.E5M2.F32.PACK_AB_MERGE_C R215, RZ, R215, RZ ;  /* 0x000000d7ffd7723e */ /* 0x000fe400048060ff */
        /* <DEDUP_REMOVED lines=12> */
[----:B-1----:R-:W-:Y:S01]  /*c770*/  F2FP.SATFINITE.E5M2.F32.PACK_AB_MERGE_C R33, RZ, R212, RZ ;  /* 0x000000d4ff21723e */ /* 0x002fe200048060ff */
[----:B------:R-:W-:Y:S01]  /*c780*/  FMUL R210, R210, UR20 ;  /* 0x00000014d2d27c20 */ /* 0x000fe20008400000 */
[----:B------:R-:W-:Y:S01]  /*c790*/  F2FP.SATFINITE.E5M2.F32.PACK_AB_MERGE_C R211, RZ, R211, RZ ;  /* 0x000000d3ffd3723e */ /* 0x000fe200048060ff */
[----:B------:R0:W-:Y:S01]  /*c7a0*/  @!P5 STG.E.U8 desc[UR14][R26.64+0x18], R35 ;  /* 0x000018231a00d986 */ /* 0x0001e2000c10110e */
[C---:B------:R-:W-:Y:S02]  /*c7b0*/  ISETP.LT.OR P5, PT, R41.reuse, 0x21, !P2 ;  /* 0x000000212900780c */ /* 0x040fe400057a1670 */
        /* <DEDUP_REMOVED lines=111> */
[----:B------:R-:W-:Y:S01]  /*ceb0*/  ISETP.LT.OR P5, PT, R41, 0x59, !P2 ;  /* 0x000000592900780c */ /* 0x000fe200057a1670 */
[----:B------:R-:W-:Y:S01]  /*cec0*/  FMUL R179, R179, UR20 ;  /* 0x00000014b3b37c20 */ /* 0x000fe20008400000 */
[----:B------:R-:W-:Y:S01]  /*ced0*/  F2FP.SATFINITE.E5M2.F32.PACK_AB_MERGE_C R181, RZ, R181, RZ ;  /* 0x000000b5ffb5723e */ /* 0x000fe200048060ff */
[----:B------:R1:W-:Y:S04]  /*cee0*/  @!P0 STG.E.U8 desc[UR14][R24.64+0x58], R33 ;  /* 0x0000582118008986 */ /* 0x0003e8000c10110e */
[----:B------:R-:W-:Y:S04]  /*cef0*/  @!P1 STG.E.U8 desc[UR14][R24.64+0x59], R183 ;  /* 0x000059b718009986 */ /* 0x000fe8000c10110e */
[----:B------:R-:W-:Y:S01]  /*cf00*/  @!P6 STG.E.U8 desc[UR14][R26.64+0x59], R181 ;  /* 0x000059b51a00e986 */ /* 0x000fe2000c10110e */
[----:B------:R-:W-:-:S02]  /*cf10*/  ISETP.LT.OR P6, PT, R41, 0x62, !P3 ;  /* 0x000000622900780c */ /* 0x000fc40005fc1670 */
[----:B0-----:R-:W-:Y:S01]  /*cf20*/  F2FP.SATFINITE.E5M2.F32.PACK_AB_MERGE_C R35, RZ, R182, RZ ;  /* 0x000000b6ff23723e */ /* 0x001fe200048060ff */
[----:B------:R-:W-:Y:S01]  /*cf30*/  FMUL R180, R180, UR20 ;  /* 0x00000014b4b47c20 */ /* 0x000fe20008400000 */
[----:B------:R-:W-:Y:S01]  /*cf40*/  F2FP.SATFINITE.E5M2.F32.PACK_AB_MERGE_C R179, RZ, R179, RZ ;  /* 0x000000b3ffb3723e */ /* 0x000fe200048060ff */
[----:B------:R-:W-:Y:S01]  /*cf50*/  FMUL R178, R178, UR20 ;  /* 0x00000014b2b27c20 */ /* 0x000fe20008400000 */
[----:B------:R-:W-:Y:S01]  /*cf60*/  FMUL R177, R177, UR20 ;  /* 0x00000014b1b17c20 */ /* 0x000fe20008400000 */
[----:B------:R0:W-:Y:S01]  /*cf70*/  @!P5 STG.E.U8 desc[UR14][R26.64+0x58], R35 ;  /* 0x000058231a00d986 */ /* 0x0001e2000c10110e */
[C---:B------:R-:W-:Y:S02]  /*cf80*/  ISETP.LT.OR P5, PT, R41.reuse, 0x61, !P3 ;  /* 0x000000612900780c */ /* 0x040fe40005fa1670 */
[C---:B------:R-:W-:Y:S01]  /*cf90*/  ISETP.LT.OR P0, PT, R41.reuse, 0x61, !P2 ;  /* 0x000000612900780c */ /* 0x040fe20005701670 */
[----:B------:R-:W-:Y:S01]  /*cfa0*/  FMUL R176, R176, UR20 ;  /* 0x00000014b0b07c20 */ /* 0x000fe20008400000 */
[C---:B------:R-:W-:Y:S01]  /*cfb0*/  ISETP.LT.OR P1, PT, R41.reuse, 0x62, !P2 ;  /* 0x000000622900780c */ /* 0x040fe20005721670 */
[----:B------:R-:W-:Y:S01]  /*cfc0*/  @!P6 STG.E.U8 desc[UR14][R24.64+0x61], R179 ;  /* 0x000061b31800e986 */ /* 0x000fe2000c10110e */
[----:B------:R-:W-:-:S02]  /*cfd0*/  ISETP.LT.OR P6, PT, R41, 0x69, !P3 ;  /* 0x000000692900780c */ /* 0x000fc40005fc1670 */
[----:B-1----:R-:W-:Y:S01]  /*cfe0*/  F2FP.SATFINITE.E5M2.F32.PACK_AB_MERGE_C R33, RZ, R180, RZ ;  /* 0x000000b4ff21723e */ /* 0x002fe200048060ff */
[----:B------:R-:W-:Y:S01]  /*cff0*/  FMUL R175, R175, UR20 ;  /* 0x00000014afaf7c20 */ /* 0x000fe20008400000 */
[----:B------:R-:W-:Y:S01]  /*d000*/  F2FP.SATFINITE.E5M2.F32.PACK_AB_MERGE_C R177, RZ, R177, RZ ;  /* 0x000000b1ffb1723e */ /* 0x000fe200048060ff */
[----:B------:R-:W-:Y:S01]  /*d010*/  FMUL R174, R174, UR20 ;  /* 0x00000014aeae7c20 */ /* 0x000fe20008400000 */
[----:B0-----:R-:W-:Y:S01]  /*d020*/  F2FP.SATFINITE.E5M2.F32.PACK_AB_MERGE_C R35, RZ, R178, RZ ;  /* 0x000000b2ff23723e */ /* 0x001fe200048060ff */
[----:B------:R0:W-:Y:S01]  /*d030*/  @!P5 STG.E.U8 desc[UR14][R24.64+0x60], R33 ;  /* 0x000060211800d986 */ /* 0x0001e2000c10110e */
[----:B------:R-:W-:-:S03]  /*d040*/  F2FP.SATFINITE.E5M2.F32.PACK_AB_MERGE_C R37, RZ, R176, RZ ;  /* 0x000000b0ff25723e */ /* 0x000fc600048060ff */
[----:B------:R1:W-:Y:S01]  /*d050*/  @!P0 STG.E.U8 desc[UR14][R26.64+0x60], R35 ;  /* 0x000060231a008986 */ /* 0x0003e2000c10110e */
[----:B------:R-:W-:-:S03]  /*d060*/  ISETP.LT.OR P0, PT, R41, 0x6a, !P3 ;  /* 0x0000006a2900780c */ /* 0x000fc60005f01670 */
[----:B------:R-:W-:Y:S01]  /*d070*/  @!P1 STG.E.U8 desc[UR14][R26.64+0x61], R177 ;  /* 0x000061b11a009986 */ /* 0x000fe2000c10110e */
[C---:B------:R-:W-:Y:S02]  /*d080*/  ISETP.LT.OR P1, PT, R41.reuse, 0x69, !P2 ;  /* 0x000000692900780c */ /* 0x040fe40005721670 */
[C---:B------:R-:W-:Y:S01]  /*d090*/  ISETP.LT.OR P5, PT, R41.reuse, 0x6a, !P2 ;  /* 0x0000006a2900780c */ /* 0x040fe200057a1670 */
[----:B------:R-:W-:Y:S01]  /*d0a0*/  @!P6 STG.E.U8 desc[UR14][R24.64+0x68], R37 ;  /* 0x000068251800e986 */ /* 0x000fe2000c10110e */
[----:B------:R-:W-:Y:S01]  /*d0b0*/  ISETP.LT.OR P6, PT, R41, 0x71, !P3 ;  /* 0x000000712900780c */ /* 0x000fe20005fc1670 */
[----:B------:R-:W-:Y:S01]  /*d0c0*/  FMUL R173, R173, UR20 ;  /* 0x00000014adad7c20 */ /* 0x000fe20008400000 */
[----:B------:R-:W-:Y:S01]  /*d0d0*/  F2FP.SATFINITE.E5M2.F32.PACK_AB_MERGE_C R175, RZ, R175, RZ ;  /* 0x000000afffaf723e */ /* 0x000fe200048060ff */
[----:B------:R-:W-:Y:S01]  /*d0e0*/  FMUL R172, R172, UR20 ;  /* 0x00000014acac7c20 */ /* 0x000fe20008400000 */
[----:B0-----:R-:W-:Y:S01]  /*d0f0*/  F2FP.SATFINITE.E5M2.F32.PACK_AB_MERGE_C R33, RZ, R174, RZ ;  /* 0x000000aeff21723e */ /* 0x001fe200048060ff */
[----:B------:R-:W-:Y:S01]  /*d100*/  FMUL R171, R171, UR20 ;  /* 0x00000014abab7c20 */ /* 0x000fe20008400000 */
[----:B------:R-:W-:Y:S01]  /*d110*/  F2FP.SATFINITE.E5M2.F32.PACK_AB_MERGE_C R173, RZ, R173, RZ ;  /* 0x000000adffad723e */ /* 0x000fe200048060ff */
[----:B------:R-:W-:Y:S01]  /*d120*/  @!P0 STG.E.U8 desc[UR14][R24.64+0x69], R175 ;  /* 0x000069af18008986 */ /* 0x000fe2000c10110e */
[----:B-1----:R-:W-:-:S02]  /*d130*/  F2FP.SATFINITE.E5M2.F32.PACK_AB_MERGE_C R35, RZ, R172, RZ ;  /* 0x000000acff23723e */ /* 0x002fc400048060ff */
[C---:B------:R-:W-:Y:S01]  /*d140*/  ISETP.LT.OR P0, PT, R41.reuse, 0x72, !P3 ;  /* 0x000000722900780c */ /* 0x040fe20005f01670 */
[----:B------:R0:W-:Y:S01]  /*d150*/  @!P1 STG.E.U8 desc[UR14][R26.64+0x68], R33 ;  /* 0x000068211a009986 */ /* 0x0001e2000c10110e */
[C---:B------:R-:W-:Y:S01]  /*d160*/  ISETP.LT.OR P1, PT, R41.reuse, 0x71, !P2 ;  /* 0x000000712900780c */ /* 0x040fe20005721670 */
[----:B------:R-:W-:Y:S02]  /*d170*/  FMUL R170, R170, UR20 ;  /* 0x00000014aaaa7c20 */ /* 0x000fe40008400000 */
[----:B------:R-:W-:Y:S01]  /*d180*/  @!P5 STG.E.U8 desc[UR14][R26.64+0x69], R173 ;  /* 0x000069ad1a00d986 */ /* 0x000fe2000c10110e */
[----:B------:R-:W-:Y:S01]  /*d190*/  ISETP.LT.OR P5, PT, R41, 0x72, !P2 ;  /* 0x000000722900780c */ /* 0x000fe200057a1670 */
[----:B------:R-:W-:Y:S02]  /*d1a0*/  FMUL R169, R169, UR20 ;  /* 0x00000014a9a97c20 */ /* 0x000fe40008400000 */
[----:B------:R1:W-:Y:S01]  /*d1b0*/  @!P6 STG.E.U8 desc[UR14][R24.64+0x70], R35 ;  /* 0x000070231800e986 */ /* 0x0003e2000c10110e */
[----:B------:R-:W-:-:S02]  /*d1c0*/  ISETP.LT.OR P6, PT, R41, 0x79, !P3 ;  /* 0x000000792900780c */ /* 0x000fc40005fc1670 */
        /* <DEDUP_REMOVED lines=8> */
[----:B------:R-:W-:Y:S02]  /*d250*/  F2FP.SATFINITE.E5M2.F32.PACK_AB_MERGE_C R167, RZ, R167, RZ ;  /* 0x000000a7ffa7723e */ /* 0x000fe400048060ff */
[----:B-1----:R-:W-:Y:S01]  /*d260*/  F2FP.SATFINITE.E5M2.F32.PACK_AB_MERGE_C R35, RZ, R168, RZ ;  /* 0x000000a8ff23723e */ /* 0x002fe200048060ff */
[----:B------:R-:W-:Y:S01]  /*d270*/  @!P1 STG.E.U8 desc[UR14][R26.64+0x70], R33 ;  /* 0x000070211a009986 */ /* 0x000fe2000c10110e */
[----:B------:R-:W-:-:S03]  /*d280*/  ISETP.GE.AND P1, PT, R42, 0x81, PT ;  /* 0x000000812a00780c */ /* 0x000fc60003f26270 */
[----:B------:R-:W-:Y:S01]  /*d290*/  @!P5 STG.E.U8 desc[UR14][R26.64+0x71], R169 ;  /* 0x000071a91a00d986 */ /* 0x000fe2000c10110e */
[C---:B------:R-:W-:Y:S02]  /*d2a0*/  ISETP.LT.OR P5, PT, R41.reuse, 0x79, !P2 ;  /* 0x000000792900780c */ /* 0x040fe400057a1670 */
[C---:B------:R-:W-:Y:S01]  /*d2b0*/  ISETP.LT.OR P2, PT, R41.reuse, 0x7a, !P2 ;  /* 0x0000007a2900780c */ /* 0x040fe20005741670 */
[----:B------:R-:W-:Y:S01]  /*d2c0*/  @!P6 STG.E.U8 desc[UR14][R24.64+0x78], R35 ;  /* 0x000078231800e986 */ /* 0x000fe2000c10110e */
[----:B------:R-:W-:Y:S01]  /*d2d0*/  ISETP.LT.OR P6, PT, R41, 0x1, !P1 ;  /* 0x000000012900780c */ /* 0x000fe20004fc1670 */
[----:B------:R-:W-:Y:S02]  /*d2e0*/  FMUL R165, R165, UR20 ;  /* 0x00000014a5a57c20 */ /* 0x000fe40008400000 */
[----:B------:R0:W-:Y:S01]  /*d2f0*/  @!P3 STG.E.U8 desc[UR14][R24.64+0x79], R167 ;  /* 0x000079a71800b986 */ /* 0x0001e2000c10110e */
[----:B------:R-:W-:Y:S01]  /*d300*/  ISETP.LT.OR P3, PT, R41, 0x2, !P1 ;  /* 0x000000022900780c */ /* 0x000fe20004f61670 */
[----:B------:R-:W-:Y:S01]  /*d310*/  FMUL R164, R164, UR20 ;  /* 0x00000014a4a47c20 */ /* 0x000fe20008400000 */
[----:B------:R-:W-:Y:S01]  /*d320*/  FMUL R163, R163, UR20 ;  /* 0x00000014a3a37c20 */ /* 0x000fe20008400000 */
[----:B------:R-:W-:Y:S01]  /*d330*/  F2FP.SATFINITE.E5M2.F32.PACK_AB_MERGE_C R37, RZ, R166, RZ ;  /* 0x000000a6ff25723e */ /* 0x000fe200048060ff */
[----:B------:R-:W-:Y:S01]  /*d340*/  FMUL R162, R162, UR20 ;  /* 0x00000014a2a27c20 */ /* 0x000fe20008400000 */
[----:B------:R-:W-:Y:S01]  /*d350*/  F2FP.SATFINITE.E5M2.F32.PACK_AB_MERGE_C R165, RZ, R165, RZ ;  /* 0x000000a5ffa5723e */ /* 0x000fe200048060ff */
[----:B------:R-:W-:Y:S01]  /*d360*/  FMUL R161, R161, UR20 ;  /* 0x00000014a1a17c20 */ /* 0x000fe20008400000 */
[----:B------:R-:W-:Y:S01]  /*d370*/  F2FP.SATFINITE.E5M2.F32.PACK_AB_MERGE_C R163, RZ, R163, RZ ;  /* 0x000000a3ffa3723e */ /* 0x000fe200048060ff */
[----:B------:R-:W-:Y:S01]  /*d380*/  FMUL R160, R160, UR20 ;  /* 0x00000014a0a07c20 */ /* 0x000fe20008400000 */
[----:B------:R-:W-:Y:S01]  /*d390*/  ISETP.GE.AND P0, PT, R42, 0x89, PT ;  /* 0x000000892a00780c */ /* 0x000fe20003f06270 */
[----:B------:R-:W-:Y:S01]  /*d3a0*/  FMUL R159, R159, UR20 ;  /* 0x000000149f9f7c20 */ /* 0x000fe20008400000 */
[----:B0-----:R-:W-:Y:S01]  /*d3b0*/  F2FP.SATFINITE.E5M2.F32.PACK_AB_MERGE_C R25, RZ, R164, RZ ;  /* 0x000000a4ff19723e */ /* 0x001fe200048060ff */
[----:B------:R-:W-:Y:S01]  /*d3c0*/  @!P5 STG.E.U8 desc[UR14][R26.64+0x78], R37 ;  /* 0x000078251a00d986 */ /* 0x000fe2000c10110e */
[----:B------:R-:W-:-:S03]  /*d3d0*/  ISETP.LT.OR P5, PT, R41, 0x1, !P0 ;  /* 0x000000012900780c */ /* 0x000fc600047a1670 */
[----:B------:R-:W-:Y:S04]  /*d3e0*/  @!P2 STG.E.U8 desc[UR14][R26.64+0x79], R165 ;  /* 0x000079a51a00a986 */ /* 0x000fe8000c10110e */
[----:B------:R0:W-:Y:S01]  /*d3f0*/  @!P6 STG.E.U8 desc[UR14][R28.64], R25 ;  /* 0x000000191c00e986 */ /* 0x0001e2000c10110e */
[----:B------:R-:W-:-:S03]  /*d400*/  ISETP.LT.OR P6, PT, R41, 0x2, !P0 ;  /* 0x000000022900780c */ /* 0x000fc600047c1670 */
[----:B------:R-:W-:Y:S01]  /*d410*/  @!P3 STG.E.U8 desc[UR14][R28.64+0x1], R163 ;  /* 0x000001a31c00b986 */ /* 0x000fe2000c10110e */
[C---:B------:R-:W-:Y:S02]  /*d420*/  ISETP.LT.OR P3, PT, R41.reuse, 0x9, !P1 ;  /* 0x000000092900780c */ /* 0x040fe40004f61670 */
[----:B------:R-:W-:Y:S01]  /*d430*/  ISETP.LT.OR P2, PT, R41, 0xa, !P1 ;  /* 0x0000000a2900780c */ /* 0x000fe20004f41670 */
[----:B------:R-:W-:Y:S01]  /*d440*/  FMUL R158, R158, UR20 ;  /* 0x000000149e9e7c20 */ /* 0x000fe20008400000 */
[----:B------:R-:W-:Y:S01]  /*d450*/  F2FP.SATFINITE.E5M2.F32.PACK_AB_MERGE_C R33, RZ, R162, RZ ;  /* 0x000000a2ff21723e */ /* 0x000fe200048060ff */
[----:B------:R-:W-:Y:S01]  /*d460*/  FMUL R157, R157, UR20 ;  /* 0x000000149d9d7c20 */ /* 0x000fe20008400000 */
[----:B------:R-:W-:Y:S01]  /*d470*/  F2FP.SATFINITE.E5M2.F32.PACK_AB_MERGE_C R161, RZ, R161, RZ ;  /* 0x000000a1ffa1723e */ /* 0x000fe200048060ff */
[----:B------:R-:W-:Y:S01]  /*d480*/  FMUL R156, R156, UR20 ;  /* 0x000000149c9c7c20 */ /* 0x000fe20008400000 */
[----:B0-----:R-:W-:Y:S01]  /*d490*/  F2FP.SATFINITE.E5M2.F32.PACK_AB_MERGE_C R25, RZ, R160, RZ ;  /* 0x000000a0ff19723e */ /* 0x001fe200048060ff */
[----:B------:R-:W-:Y:S01]  /*d4a0*/  @!P5 STG.E.U8 desc[UR14][R30.64], R33 ;  /* 0x000000211e00d986 */ /* 0x000fe2000c10110e */
[----:B------:R-:W-:-:S02]  /*d4b0*/  F2FP.SATFINITE.E5M2.F32.PACK_AB_MERGE_C R159, RZ, R159, RZ ;  /* 0x0000009fff9f723e */ /* 0x000fc400048060ff */
[C---:B------:R-:W-:Y:S01]  /*d4c0*/  ISETP.LT.OR P5, PT, R41.reuse, 0x9, !P0 ;  /* 0x000000092900780c */ /* 0x040fe200047a1670 */
[----:B------:R-:W-:Y:S01]  /*d4d0*/  @!P6 STG.E.U8 desc[UR14][R30.64+0x1], R161 ;  /* 0x000001a11e00e986 */ /* 0x000fe2000c10110e */
[----:B------:R-:W-:-:S03]  /*d4e0*/  ISETP.LT.OR P6, PT, R41, 0xa, !P0 ;  /* 0x0000000a2900780c */ /* 0x000fc600047c1670 */
[----:B------:R0:W-:Y:S01]  /*d4f0*/  @!P3 STG.E.U8 desc[UR14][R28.64+0x8], R25 ;  /* 0x000008191c00b986 */ /* 0x0001e2000c10110e */
[----:B------:R-:W-:-:S03]  /*d500*/  ISETP.LT.OR P3, PT, R41, 0x11, !P1 ;  /* 0x000000112900780c */ /* 0x000fc60004f61670 */
[----:B------:R-:W-:Y:S01]  /*d510*/  @!P2 STG.E.U8 desc[UR14][R28.64+0x9], R159 ;  /* 0x0000099f1c00a986 */ /* 0x000fe2000c10110e */
[----:B------:R-:W-:Y:S01]  /*d520*/  ISETP.LT.OR P2, PT, R41, 0x12, !P1 ;  /* 0x000000122900780c */ /* 0x000fe20004f41670 */
[----:B------:R-:W-:Y:S01]  /*d530*/  FMUL R155, R155, UR20 ;  /* 0x000000149b9b7c20 */ /* 0x000fe20008400000 */
[----:B------:R-:W-:Y:S01]  /*d540*/  F2FP.SATFINITE.E5M2.F32.PACK_AB_MERGE_C R27, RZ, R158, RZ ;  /* 0x0000009eff1b723e */ /* 0x000fe200048060ff */
[----:B------:R-:W-:Y:S01]  /*d550*/  FMUL R154, R154, UR20 ;  /* 0x000000149a9a7c20 */ /* 0x000fe20008400000 */
[----:B------:R-:W-:Y:S01]  /*d560*/  F2FP.SATFINITE.E5M2.F32.PACK_AB_MERGE_C R157, RZ, R157, RZ ;  /* 0x0000009dff9d723e */ /* 0x000fe200048060ff */
[----:B------:R-:W-:Y:S01]  /*d570*/  FMUL R153, R153, UR20 ;  /* 0x0000001499997c20 */ /* 0x000fe20008400000 */
        /* <DEDUP_REMOVED lines=25> */
[----:B------:R1:W-:Y:S01]  /*d710*/  @!P2 STG.E.U8 desc[UR14][R28.64+0x19], R23 ;  /* 0x000019171c00a986 */ /* 0x0003e2000c10110e */
        /* <DEDUP_REMOVED lines=11> */
[----:B------:R0:W-:Y:S01]  /*d7d0*/  @!P6 STG.E.U8 desc[UR14][R30.64+0x19], R21 ;  /* 0x000019151e00e986 */ /* 0x0001e2000c10110e */
[----:B------:R-:W-:-:S03]  /*d7e0*/  ISETP.LT.OR P6, PT, R41, 0x22, !P0 ;  /* 0x000000222900780c */ /* 0x000fc600047c1670 */
[----:B------:R-:W-:Y:S01]  /*d7f0*/  @!P3 STG.E.U8 desc[UR14][R28.64+0x20], R25 ;  /* 0x000020191c00b986 */ /* 0x000fe2000c10110e */
[----:B------:R-:W-:-:S03]  /*d800*/  ISETP.LT.OR P3, PT, R41, 0x29, !P1 ;  /* 0x000000292900780c */ /* 0x000fc60004f61670 */
[----:B------:R2:W-:Y:S01]  /*d810*/  @!P2 STG.E.U8 desc[UR14][R28.64+0x21], R19 ;  /* 0x000021131c00a986 */ /* 0x0005e2000c10110e */
[----:B------:R-:W-:Y:S01]  /*d820*/  ISETP.LT.OR P2, PT, R41, 0x2a, !P1 ;  /* 0x0000002a2900780c */ /* 0x000fe20004f41670 */
[----:B------:R-:W-:Y:S01]  /*d830*/  FMUL R15, R15, UR20 ;  /* 0x000000140f0f7c20 */ /* 0x000fe20008400000 */
[----:B-1----:R-:W-:Y:S01]  /*d840*/  F2FP.SATFINITE.E5M2.F32.PACK_AB_MERGE_C R23, RZ, R18, RZ ;  /* 0x00000012ff17723e */ /* 0x002fe200048060ff */
[----:B------:R-:W-:Y:S01]  /*d850*/  FMUL R14, R14, UR20 ;  /* 0x000000140e0e7c20 */ /* 0x000fe20008400000 */
[----:B------:R-:W-:Y:S01]  /*d860*/  F2FP.SATFINITE.E5M2.F32.PACK_AB_MERGE_C R17, RZ, R17, RZ ;  /* 0x00000011ff11723e */ /* 0x000fe200048060ff */
[----:B------:R-:W-:Y:S01]  /*d870*/  FMUL R13, R13, UR20 ;  /* 0x000000140d0d7c20 */ /* 0x000fe20008400000 */
[----:B0-----:R-:W-:Y:S01]  /*d880*/  F2FP.SATFINITE.E5M2.F32.PACK_AB_MERGE_C R21, RZ, R16, RZ ;  /* 0x00000010ff15723e */ /* 0x001fe200048060ff */
[----:B------:R-:W-:Y:S01]  /*d890*/  @!P5 STG.E.U8 desc[UR14][R30.64+0x20], R23 ;  /* 0x000020171e00d986 */ /* 0x000fe2000c10110e */
[----:B------:R-:W-:Y:S02]  /*d8a0*/  F2FP.SATFINITE.E5M2.F32.PACK_AB_MERGE_C R15, RZ, R15, RZ ;  /* 0x0000000fff0f723e */ /* 0x000fe400048060ff */
[C---:B------:R-:W-:Y:S01]  /*d8b0*/  ISETP.LT.OR P5, PT, R41.reuse, 0x29, !P0 ;  /* 0x000000292900780c */ /* 0x040fe200047a1670 */
[----:B------:R-:W-:Y:S01]  /*d8c0*/  @!P6 STG.E.U8 desc[UR14][R30.64+0x21], R17 ;  /* 0x000021111e00e986 */ /* 0x000fe2000c10110e */
[----:B------:R-:W-:-:S03]  /*d8d0*/  ISETP.LT.OR P6, PT, R41, 0x2a, !P0 ;  /* 0x0000002a2900780c */ /* 0x000fc600047c1670 */
[----:B------:R-:W-:Y:S01]  /*d8e0*/  @!P3 STG.E.U8 desc[UR14][R28.64+0x28], R21 ;  /* 0x000028151c00b986 */ /* 0x000fe2000c10110e */
[C---:B------:R-:W-:Y:S01]  /*d8f0*/  ISETP.LT.OR P3, PT, R41.reuse, 0x31, !P1 ;  /* 0x000000312900780c */ /* 0x040fe20004f61670 */
[----:B------:R-:W-:Y:S02]  /*d900*/  FMUL R12, R12, UR20 ;  /* 0x000000140c0c7c20 */ /* 0x000fe40008400000 */
[----:B------:R0:W-:Y:S01]  /*d910*/  @!P2 STG.E.U8 desc[UR14][R28.64+0x29], R15 ;  /* 0x0000290f1c00a986 */ /* 0x0001e2000c10110e */
[----:B------:R-:W-:Y:S01]  /*d920*/  ISETP.LT.OR P2, PT, R41, 0x32, !P1 ;  /* 0x000000322900780c */ /* 0x000fe20004f41670 */
[----:B------:R-:W-:Y:S01]  /*d930*/  FMUL R11, R11, UR20 ;  /* 0x000000140b0b7c20 */ /* 0x000fe20008400000 */
[----:B--2---:R-:W-:Y:S01]  /*d940*/  F2FP.SATFINITE.E5M2.F32.PACK_AB_MERGE_C R19, RZ, R14, RZ ;  /* 0x0000000eff13723e */ /* 0x004fe200048060ff */
[----:B------:R-:W2:Y:S01]  /*d950*/  LDL.LU R222, [R1+0x18] ;  /* 0x0000180001de7983 */ /* 0x000ea20000300800 */
[----:B------:R-:W-:Y:S02]  /*d960*/  F2FP.SATFINITE.E5M2.F32.PACK_AB_MERGE_C R13, RZ, R13, RZ ;  /* 0x0000000dff0d723e */ /* 0x000fe400048060ff */
[----:B------:R-:W-:Y:S01]  /*d970*/  F2FP.SATFINITE.E5M2.F32.PACK_AB_MERGE_C R11, RZ, R11, RZ ;  /* 0x0000000bff0b723e */ /* 0x000fe200048060ff */
[----:B------:R-:W-:Y:S01]  /*d980*/  @!P5 STG.E.U8 desc[UR14][R30.64+0x28], R19 ;  /* 0x000028131e00d986 */ /* 0x000fe2000c10110e */
[----:B0-----:R-:W-:-:S03]  /*d990*/  F2FP.SATFINITE.E5M2.F32.PACK_AB_MERGE_C R15, RZ, R12, RZ ;  /* 0x0000000cff0f723e */ /* 0x001fc600048060ff */
[----:B------:R0:W-:Y:S01]  /*d9a0*/  @!P6 STG.E.U8 desc[UR14][R30.64+0x29], R13 ;  /* 0x0000290d1e00e986 */ /* 0x0001e2000c10110e */
[C---:B------:R-:W-:Y:S02]  /*d9b0*/  ISETP.LT.OR P5, PT, R41.reuse, 0x31, !P0 ;  /* 0x000000312900780c */ /* 0x040fe400047a1670 */
[C---:B------:R-:W-:Y:S01]  /*d9c0*/  ISETP.LT.OR P6, PT, R41.reuse, 0x32, !P0 ;  /* 0x000000322900780c */ /* 0x040fe200047c1670 */
[----:B------:R-:W-:Y:S01]  /*d9d0*/  @!P3 STG.E.U8 desc[UR14][R28.64+0x30], R15 ;  /* 0x0000300f1c00b986 */ /* 0x000fe2000c10110e */
[----:B------:R-:W-:Y:S01]  /*d9e0*/  ISETP.LT.OR P3, PT, R41, 0x39, !P1 ;  /* 0x000000392900780c */ /* 0x000fe20004f61670 */
[----:B------:R-:W-:Y:S01]  /*d9f0*/  FMUL R10, R10, UR20 ;  /* 0x000000140a0a7c20 */ /* 0x000fe20008400000 */
[----:B------:R-:W-:Y:S01]  /*da00*/  FMUL R9, R9, UR20 ;  /* 0x0000001409097c20 */ /* 0x000fe20008400000 */
[----:B------:R-:W2:Y:S01]  /*da10*/  LDL.LU R223, [R1+0x14] ;  /* 0x0000140001df7983 */ /* 0x000ea20000300800 */
[----:B------:R-:W-:-:S03]  /*da20*/  FMUL R8, R8, UR20 ;  /* 0x0000001408087c20 */ /* 0x000fc60008400000 */
[----:B------:R-:W2:Y:S01]  /*da30*/  LDL.LU R221, [R1+0x10] ;  /* 0x0000100001dd7983 */ /* 0x000ea20000300800 */
[----:B------:R-:W-:-:S03]  /*da40*/  F2FP.SATFINITE.E5M2.F32.PACK_AB_MERGE_C R17, RZ, R10, RZ ;  /* 0x0000000aff11723e */ /* 0x000fc600048060ff */
[----:B------:R-:W2:Y:S01]  /*da50*/  LDL.LU R220, [R1+0xc] ;  /* 0x00000c0001dc7983 */ /* 0x000ea20000300800 */
[----:B------:R-:W-:Y:S01]  /*da60*/  F2FP.SATFINITE.E5M2.F32.PACK_AB_MERGE_C R9, RZ, R9, RZ ;  /* 0x00000009ff09723e */ /* 0x000fe200048060ff */
[----:B------:R-:W-:Y:S01]  /*da70*/  FMUL R7, R7, UR20 ;  /* 0x0000001407077c20 */ /* 0x000fe20008400000 */
[----:B0-----:R-:W-:Y:S01]  /*da80*/  F2FP.SATFINITE.E5M2.F32.PACK_AB_MERGE_C R13, RZ, R8, RZ ;  /* 0x00000008ff0d723e */ /* 0x001fe200048060ff */
[----:B------:R0:W-:Y:S01]  /*da90*/  @!P2 STG.E.U8 desc[UR14][R28.64+0x31], R11 ;  /* 0x0000310b1c00a986 */ /* 0x0001e2000c10110e */
[----:B------:R-:W-:Y:S01]  /*daa0*/  ISETP.LT.OR P2, PT, R41, 0x3a, !P1 ;  /* 0x0000003a2900780c */ /* 0x000fe20004f41670 */
[----:B-----5:R-:W-:Y:S01]  /*dab0*/  FMUL R2, R2, UR20 ;  /* 0x0000001402027c20 */ /* 0x020fe20008400000 */
[----:B------:R-:W-:Y:S01]  /*dac0*/  F2FP.SATFINITE.E5M2.F32.PACK_AB_MERGE_C R7, RZ, R7, RZ ;  /* 0x00000007ff07723e */ /* 0x000fe200048060ff */
[----:B------:R-:W-:Y:S01]  /*dad0*/  @!P5 STG.E.U8 desc[UR14][R30.64+0x30], R17 ;  /* 0x000030111e00d986 */ /* 0x000fe2000c10110e */
[----:B------:R-:W-:Y:S01]  /*dae0*/  FMUL R3, R3, UR20 ;  /* 0x0000001403037c20 */ /* 0x000fe20008400000 */
[----:B------:R-:W-:Y:S01]  /*daf0*/  FMUL R4, R4, UR20 ;  /* 0x0000001404047c20 */ /* 0x000fe20008400000 */
[C---:B------:R-:W-:Y:S01]  /*db00*/  ISETP.LT.OR P5, PT, R41.reuse, 0x39, !P0 ;  /* 0x000000392900780c */ /* 0x040fe200047a1670 */
[----:B------:R1:W-:Y:S01]  /*db10*/  @!P6 STG.E.U8 desc[UR14][R30.64+0x31], R9 ;  /* 0x000031091e00e986 */ /* 0x0003e2000c10110e */
[----:B------:R-:W-:Y:S01]  /*db20*/  ISETP.LT.OR P6, PT, R41, 0x3a, !P0 ;  /* 0x0000003a2900780c */ /* 0x000fe200047c1670 */
[----:B------:R-:W-:Y:S01]  /*db30*/  FMUL R6, R6, UR20 ;  /* 0x0000001406067c20 */ /* 0x000fe20008400000 */
[----:B------:R-:W-:Y:S01]  /*db40*/  FMUL R5, R5, UR20 ;  /* 0x0000001405057c20 */ /* 0x000fe20008400000 */
[----:B------:R3:W-:Y:S01]  /*db50*/  @!P3 STG.E.U8 desc[UR14][R28.64+0x38], R13 ;  /* 0x0000380d1c00b986 */ /* 0x0007e2000c10110e */
[----:B------:R-:W-:Y:S01]  /*db60*/  ISETP.LT.OR P3, PT, R41, 0x41, !P1 ;  /* 0x000000412900780c */ /* 0x000fe20004f61670 */
[----:B------:R-:W-:Y:S01]  /*db70*/  FMUL R0, R0, UR20 ;  /* 0x0000001400007c20 */ /* 0x000fe20008400000 */
[----:B0-----:R-:W-:Y:S01]  /*db80*/  F2FP.SATFINITE.E5M2.F32.PACK_AB_MERGE_C R11, RZ, R6, RZ ;  /* 0x00000006ff0b723e */ /* 0x001fe200048060ff */
[----:B------:R-:W2:Y:S01]  /*db90*/  LDL.LU R224, [R1+0x1c] ;  /* 0x00001c0001e07983 */ /* 0x000ea20000300800 */
[----:B------:R-:W-:-:S03]  /*dba0*/  F2FP.SATFINITE.E5M2.F32.PACK_AB_MERGE_C R5, RZ, R5, RZ ;  /* 0x00000005ff05723e */ /* 0x000fc600048060ff */
[----:B------:R0:W-:Y:S01]  /*dbb0*/  @!P2 STG.E.U8 desc[UR14][R28.64+0x39], R7 ;  /* 0x000039071c00a986 */ /* 0x0001e2000c10110e */
[----:B-1----:R-:W-:Y:S01]  /*dbc0*/  F2FP.SATFINITE.E5M2.F32.PACK_AB_MERGE_C R9, RZ, R4, RZ ;  /* 0x00000004ff09723e */ /* 0x002fe200048060ff */
[----:B------:R-:W-:Y:S01]  /*dbd0*/  FMUL R4, R226, UR20 ;  /* 0x00000014e2047c20 */ /* 0x000fe20008400000 */
[----:B------:R-:W-:Y:S01]  /*dbe0*/  ISETP.LT.OR P2, PT, R41, 0x42, !P1 ;  /* 0x000000422900780c */ /* 0x000fe20004f41670 */
[----:B------:R-:W-:Y:S01]  /*dbf0*/  @!P5 STG.E.U8 desc[UR14][R30.64+0x38], R11 ;  /* 0x0000380b1e00d986 */ /* 0x000fe2000c10110e */
[----:B---3--:R-:W-:Y:S01]  /*dc00*/  F2FP.SATFINITE.E5M2.F32.PACK_AB_MERGE_C R13, RZ, R2, RZ ;  /* 0x00000002ff0d723e */ /* 0x008fe200048060ff */
[----:B----4-:R-:W-:Y:S01]  /*dc10*/  FMUL R2, R225, UR20 ;  /* 0x00000014e1027c20 */ /* 0x010fe20008400000 */
[----:B------:R-:W-:Y:S01]  /*dc20*/  ISETP.LT.OR P5, PT, R41, 0x41, !P0 ;  /* 0x000000412900780c */ /* 0x000fe200047a1670 */
[----:B------:R-:W3:Y:S01]  /*dc30*/  LDL.LU R225, [R1+0x20] ;  /* 0x0000200001e17983 */ /* 0x000ee20000300800 */
[----:B0-----:R-:W-:Y:S01]  /*dc40*/  F2FP.SATFINITE.E5M2.F32.PACK_AB_MERGE_C R7, RZ, R3, RZ ;  /* 0x00000003ff07723e */ /* 0x001fe200048060ff */
[----:B------:R-:W-:-:S02]  /*dc50*/  FMUL R3, R227, UR20 ;  /* 0x00000014e3037c20 */ /* 0x000fc40008400000 */
[----:B------:R0:W-:Y:S01]  /*dc60*/  @!P6 STG.E.U8 desc[UR14][R30.64+0x39], R5 ;  /* 0x000039051e00e986 */ /* 0x0001e2000c10110e */
[----:B------:R-:W-:-:S03]  /*dc70*/  ISETP.LT.OR P6, PT, R41, 0x42, !P0 ;  /* 0x000000422900780c */ /* 0x000fc600047c1670 */
[----:B------:R-:W4:Y:S04]  /*dc80*/  LDL.LU R227, [R1+0x24] ;  /* 0x0000240001e37983 */ /* 0x000f280000300800 */
[----:B------:R-:W4:Y:S04]  /*dc90*/  LDL.LU R226, [R1+0x28] ;  /* 0x0000280001e27983 */ /* 0x000f280000300800 */
[----:B------:R-:W-:Y:S01]  /*dca0*/  @!P3 STG.E.U8 desc[UR14][R28.64+0x40], R9 ;  /* 0x000040091c00b986 */ /* 0x000fe2000c10110e */
[C---:B------:R-:W-:Y:S02]  /*dcb0*/  ISETP.LT.OR P3, PT, R41.reuse, 0x49, !P1 ;  /* 0x000000492900780c */ /* 0x040fe40004f61670 */
[----:B0-----:R-:W-:Y:S01]  /*dcc0*/  F2FP.SATFINITE.E5M2.F32.PACK_AB_MERGE_C R5, RZ, R0, RZ ;  /* 0x00000000ff05723e */ /* 0x001fe200048060ff */
[----:B------:R0:W-:Y:S01]  /*dcd0*/  @!P2 STG.E.U8 desc[UR14][R28.64+0x41], R7 ;  /* 0x000041071c00a986 */ /* 0x0001e2000c10110e */
[----:B------:R-:W-:-:S03]  /*dce0*/  ISETP.LT.OR P2, PT, R41, 0x4a, !P1 ;  /* 0x0000004a2900780c */ /* 0x000fc60004f41670 */
[----:B------:R-:W-:Y:S01]  /*dcf0*/  @!P5 STG.E.U8 desc[UR14][R30.64+0x40], R13 ;  /* 0x0000400d1e00d986 */ /* 0x000fe2000c10110e */
[----:B------:R-:W-:-:S03]  /*dd00*/  ISETP.LT.OR P5, PT, R41, 0x49, !P0 ;  /* 0x000000492900780c */ /* 0x000fc600047a1670 */
[----:B------:R1:W-:Y:S01]  /*dd10*/  @!P6 STG.E.U8 desc[UR14][R30.64+0x41], R5 ;  /* 0x000041051e00e986 */ /* 0x0003e2000c10110e */
[----:B0-----:R-:W-:Y:S02]  /*dd20*/  F2FP.SATFINITE.E5M2.F32.PACK_AB_MERGE_C R7, RZ, R2, RZ ;  /* 0x00000002ff07723e */ /* 0x001fe400048060ff */
[----:B------:R-:W-:-:S03]  /*dd30*/  ISETP.LT.OR P6, PT, R41, 0x4a, !P0 ;  /* 0x0000004a2900780c */ /* 0x000fc600047c1670 */
[----:B------:R0:W-:Y:S01]  /*dd40*/  @!P3 STG.E.U8 desc[UR14][R28.64+0x48], R7 ;  /* 0x000048071c00b986 */ /* 0x0001e2000c10110e */
[----:B------:R-:W-:Y:S02]  /*dd50*/  ISETP.LT.OR P3, PT, R41, 0x51, !P1 ;  /* 0x000000512900780c */ /* 0x000fe40004f61670 */
[----:B------:R-:W-:Y:S02]  /*dd60*/  F2FP.SATFINITE.E5M2.F32.PACK_AB_MERGE_C R9, RZ, R3, RZ ;  /* 0x00000003ff09723e */ /* 0x000fe400048060ff */
[----:B------:R-:W-:-:S03]  /*dd70*/  F2FP.SATFINITE.E5M2.F32.PACK_AB_MERGE_C R11, RZ, R4, RZ ;  /* 0x00000004ff0b723e */ /* 0x000fc600048060ff */
[----:B------:R0:W-:Y:S04]  /*dd80*/  @!P2 STG.E.U8 desc[UR14][R28.64+0x49], R9 ;  /* 0x000049091c00a986 */ /* 0x0001e8000c10110e */
[----:B------:R-:W-:Y:S01]  /*dd90*/  @!P5 STG.E.U8 desc[UR14][R30.64+0x48], R11 ;  /* 0x0000480b1e00d986 */ /* 0x000fe2000c10110e */
[----:B--2---:R-:W-:Y:S01]  /*dda0*/  FMUL R2, R221, UR20 ;  /* 0x00000014dd027c20 */ /* 0x004fe20008400000 */
[----:B------:R-:W-:Y:S02]  /*ddb0*/  FMUL R0, R220, UR20 ;  /* 0x00000014dc007c20 */ /* 0x000fe40008400000 */
[----:B------:R-:W2:Y:S04]  /*ddc0*/  LDL.LU R220, [R1+0x2c] ;  /* 0x00002c0001dc7983 */ /* 0x000ea80000300800 */
[----:B------:R-:W2:Y:S01]  /*ddd0*/  LDL.LU R221, [R1+0x30] ;  /* 0x0000300001dd7983 */ /* 0x000ea20000300800 */
[----:B-1----:R-:W-:Y:S01]  /*dde0*/  F2FP.SATFINITE.E5M2.F32.PACK_AB_MERGE_C R5, RZ, R0, RZ ;  /* 0x00000000ff05723e */ /* 0x002fe200048060ff */
[----:B------:R-:W-:Y:S01]  /*ddf0*/  FMUL R0, R222, UR20 ;  /* 0x00000014de007c20 */ /* 0x000fe20008400000 */
[----:B------:R-:W-:Y:S01]  /*de00*/  FMUL R3, R223, UR20 ;  /* 0x00000014df037c20 */ /* 0x000fe20008400000 */
[----:B0-----:R-:W-:Y:S01]  /*de10*/  F2FP.SATFINITE.E5M2.F32.PACK_AB_MERGE_C R7, RZ, R2, RZ ;  /* 0x00000002ff07723e */ /* 0x001fe200048060ff */
[----:B------:R-:W2:Y:S02]  /*de20*/  LDL.LU R223, [R1+0x34] ;  /* 0x0000340001df7983 */ /* 0x000ea40000300800 */
[----:B------:R-:W-:-:S02]  /*de30*/  F2FP.SATFINITE.E5M2.F32.PACK_AB_MERGE_C R13, RZ, R0, RZ ;  /* 0x00000000ff0d723e */ /* 0x000fc400048060ff */
[----:B------:R-:W2:Y:S01]  /*de40*/  LDL.LU R222, [R1+0x38] ;  /* 0x0000380001de7983 */ /* 0x000ea20000300800 */
[----:B------:R-:W-:Y:S01]  /*de50*/  F2FP.SATFINITE.E5M2.F32.PACK_AB_MERGE_C R9, RZ, R3, RZ ;  /* 0x00000003ff09723e */ /* 0x000fe200048060ff */
[----:B------:R-:W-:Y:S02]  /*de60*/  FMUL R2, R224, UR20 ;  /* 0x00000014e0027c20 */ /* 0x000fe40008400000 */
[----:B------:R-:W2:Y:S04]  /*de70*/  LDL.LU R224, [R1+0x3c] ;  /* 0x00003c0001e07983 */ /* 0x000ea80000300800 */
[----:B------:R-:W-:Y:S01]  /*de80*/  @!P6 STG.E.U8 desc[UR14][R30.64+0x49], R5 ;  /* 0x000049051e00e986 */ /* 0x000fe2000c10110e */
[----:B---3--:R-:W-:-:S03]  /*de90*/  FMUL R0, R225, UR20 ;  /* 0x00000014e1007c20 */ /* 0x008fc60008400000 */
[----:B------:R0:W-:Y:S04]  /*dea0*/  @!P3 STG.E.U8 desc[UR14][R28.64+0x50], R7 ;  /* 0x000050071c00b986 */ /* 0x0001e8000c10110e */
[----:B------:R-:W3:Y:S01]  /*deb0*/  LDL.LU R225, [R1+0x40] ;  /* 0x0000400001e17983 */ /* 0x000ee20000300800 */
[----:B----4-:R-:W-:-:S03]  /*dec0*/  FMUL R3, R227, UR20 ;  /* 0x00000014e3037c20 */ /* 0x010fc60008400000 */
[----:B------:R-:W4:Y:S01]  /*ded0*/  LDL.LU R227, [R1+0x44] ;  /* 0x0000440001e37983 */ /* 0x000f220000300800 */
[----:B0-----:R-:W-:Y:S01]  /*dee0*/  F2FP.SATFINITE.E5M2.F32.PACK_AB_MERGE_C R7, RZ, R0, RZ ;  /* 0x00000000ff07723e */ /* 0x001fe200048060ff */
[----:B------:R-:W-:Y:S02]  /*def0*/  FMUL R0, R226, UR20 ;  /* 0x00000014e2007c20 */ /* 0x000fe40008400000 */
[----:B------:R-:W4:Y:S01]  /*df00*/  LDL.LU R226, [R1+0x48] ;  /* 0x0000480001e27983 */ /* 0x000f220000300800 */
[C---:B------:R-:W-:Y:S02]  /*df10*/  ISETP.LT.OR P2, PT, R41.reuse, 0x52, !P1 ;  /* 0x000000522900780c */ /* 0x040fe40004f41670 */
[C---:B------:R-:W-:Y:S01]  /*df20*/  ISETP.LT.OR P6, PT, R41.reuse, 0x52, !P0 ;  /* 0x000000522900780c */ /* 0x040fe200047c1670 */
[----:B------:R-:W4:Y:S01]  /*df30*/  LDL.LU R218, [R1+0x4c] ;  /* 0x00004c0001da7983 */ /* 0x000f220000300800 */
[----:B------:R-:W-:Y:S02]  /*df40*/  F2FP.SATFINITE.E5M2.F32.PACK_AB_MERGE_C R5, RZ, R2, RZ ;  /* 0x00000002ff05723e */ /* 0x000fe400048060ff */
[----:B------:R-:W-:-:S02]  /*df50*/  ISETP.LT.OR P5, PT, R41, 0x51, !P0 ;  /* 0x000000512900780c */ /* 0x000fc400047a1670 */
[----:B------:R-:W-:Y:S02]  /*df60*/  F2FP.SATFINITE.E5M2.F32.PACK_AB_MERGE_C R11, RZ, R0, RZ ;  /* 0x00000000ff0b723e */ /* 0x000fe400048060ff */
[----:B------:R-:W-:-:S03]  /*df70*/  ISETP.LT.OR P3, PT, R41, 0x59, !P1 ;  /* 0x000000592900780c */ /* 0x000fc60004f61670 */
[----:B------:R0:W-:Y:S01]  /*df80*/  @!P2 STG.E.U8 desc[UR14][R28.64+0x51], R9 ;  /* 0x000051091c00a986 */ /* 0x0001e2000c10110e */
[----:B------:R-:W-:-:S03]  /*df90*/  ISETP.LT.OR P2, PT, R41, 0x5a, !P1 ;  /* 0x0000005a2900780c */ /* 0x000fc60004f41670 */
[----:B------:R1:W-:Y:S01]  /*dfa0*/  @!P6 STG.E.U8 desc[UR14][R30.64+0x51], R5 ;  /* 0x000051051e00e986 */ /* 0x0003e2000c10110e */
[----:B------:R-:W-:-:S03]  /*dfb0*/  ISETP.LT.OR P6, PT, R41, 0x5a, !P0 ;  /* 0x0000005a2900780c */ /* 0x000fc600047c1670 */
[----:B------:R-:W-:Y:S01]  /*dfc0*/  @!P5 STG.E.U8 desc[UR14][R30.64+0x50], R13 ;  /* 0x0000500d1e00d986 */ /* 0x000fe2000c10110e */
[----:B0-----:R-:W-:-:S03]  /*dfd0*/  F2FP.SATFINITE.E5M2.F32.PACK_AB_MERGE_C R9, RZ, R3, RZ ;  /* 0x00000003ff09723e */ /* 0x001fc600048060ff */
[----:B------:R0:W-:Y:S04]  /*dfe0*/  @!P3 STG.E.U8 desc[UR14][R28.64+0x58], R7 ;  /* 0x000058071c00b986 */ /* 0x0001e8000c10110e */
[----:B------:R0:W-:Y:S01]  /*dff0*/  @!P2 STG.E.U8 desc[UR14][R28.64+0x59], R9 ;  /* 0x000059091c00a986 */ /* 0x0001e2000c10110e */
[----:B--2---:R-:W-:-:S03]  /*e000*/  FMUL R0, R220, UR20 ;  /* 0x00000014dc007c20 */ /* 0x004fc60008400000 */
[----:B------:R-:W2:Y:S01]  /*e010*/  LDL.LU R220, [R1+0x50] ;  /* 0x0000500001dc7983 */ /* 0x000ea20000300800 */
[----:B------:R-:W-:-:S03]  /*e020*/  FMUL R2, R221, UR20 ;  /* 0x00000014dd027c20 */ /* 0x000fc60008400000 */
[----:B------:R-:W2:Y:S01]  /*e030*/  LDL.LU R221, [R1+0x54] ;  /* 0x0000540001dd7983 */ /* 0x000ea20000300800 */
[----:B-1----:R-:W-:Y:S01]  /*e040*/  F2FP.SATFINITE.E5M2.F32.PACK_AB_MERGE_C R5, RZ, R0, RZ ;  /* 0x00000000ff05723e */ /* 0x002fe200048060ff */
[----:B------:R-:W-:Y:S02]  /*e050*/  FMUL R3, R223, UR20 ;  /* 0x00000014df037c20 */ /* 0x000fe40008400000 */
[----:B------:R-:W2:Y:S01]  /*e060*/  LDL.LU R223, [R1+0x58] ;  /* 0x0000580001df7983 */ /* 0x000ea20000300800 */
[----:B0-----:R-:W-:Y:S01]  /*e070*/  F2FP.SATFINITE.E5M2.F32.PACK_AB_MERGE_C R7, RZ, R2, RZ ;  /* 0x00000002ff07723e */ /* 0x001fe200048060ff */
[----:B------:R-:W-:Y:S01]  /*e080*/  FMUL R4, R222, UR20 ;  /* 0x00000014de047c20 */ /* 0x000fe20008400000 */
[----:B------:R-:W-:Y:S01]  /*e090*/  F2FP.SATFINITE.E5M2.F32.PACK_AB_MERGE_C R9, RZ, R3, RZ ;  /* 0x00000003ff09723e */ /* 0x000fe200048060ff */
[----:B------:R-:W2:Y:S01]  /*e0a0*/  LDL.LU R222, [R1+0x5c] ;  /* 0x00005c0001de7983 */ /* 0x000ea20000300800 */
[----:B------:R-:W-:-:S03]  /*e0b0*/  FMUL R0, R224, UR20 ;  /* 0x00000014e0007c20 */ /* 0x000fc60008400000 */
[----:B------:R0:W-:Y:S04]  /*e0c0*/  @!P6 STG.E.U8 desc[UR14][R30.64+0x59], R5 ;  /* 0x000059051e00e986 */ /* 0x0001e8000c10110e */
[----:B------:R-:W2:Y:S01]  /*e0d0*/  LDL.LU R224, [R1+0x60] ;  /* 0x0000600001e07983 */ /* 0x000ea20000300800 */
[----:B0-----:R-:W-:Y:S01]  /*e0e0*/  F2FP.SATFINITE.E5M2.F32.PACK_AB_MERGE_C R5, RZ, R0, RZ ;  /* 0x00000000ff05723e */ /* 0x001fe200048060ff */
[----:B---3--:R-:W-:Y:S02]  /*e0f0*/  FMUL R2, R225, UR20 ;  /* 0x00000014e1027c20 */ /* 0x008fe40008400000 */
[----:B------:R-:W3:Y:S01]  /*e100*/  LDL.LU R225, [R1+0x64] ;  /* 0x0000640001e17983 */ /* 0x000ee20000300800 */
[----:B----4-:R-:W-:-:S03]  /*e110*/  FMUL R3, R227, UR20 ;  /* 0x00000014e3037c20 */ /* 0x010fc60008400000 */
[----:B------:R-:W4:Y:S01]  /*e120*/  LDL.LU R227, [R1+0x68] ;  /* 0x0000680001e37983 */ /* 0x000f220000300800 */
[----:B------:R-:W-:-:S03]  /*e130*/  FMUL R0, R226, UR20 ;  /* 0x00000014e2007c20 */ /* 0x000fc60008400000 */
[----:B------:R-:W4:Y:S01]  /*e140*/  LDL.LU R226, [R1+0x6c] ;  /* 0x00006c0001e27983 */ /* 0x000f220000300800 */
[C---:B------:R-:W-:Y:S02]  /*e150*/  ISETP.LT.OR P5, PT, R41.reuse, 0x59, !P0 ;  /* 0x000000592900780c */ /* 0x040fe400047a1670 */
[C---:B------:R-:W-:Y:S02]  /*e160*/  ISETP.LT.OR P2, PT, R41.reuse, 0x62, !P1 ;  /* 0x000000622900780c */ /* 0x040fe40004f41670 */
[C---:B------:R-:W-:Y:S02]  /*e170*/  ISETP.LT.OR P3, PT, R41.reuse, 0x61, !P1 ;  /* 0x000000612900780c */ /* 0x040fe40004f61670 */
[----:B------:R-:W-:-:S07]  /*e180*/  ISETP.LT.OR P6, PT, R41, 0x62, !P0 ;  /* 0x000000622900780c */ /* 0x000fce00047c1670 */
[----:B------:R-:W-:Y:S01]  /*e190*/  @!P5 STG.E.U8 desc[UR14][R30.64+0x58], R11 ;  /* 0x0000580b1e00d986 */ /* 0x000fe2000c10110e */
[----:B------:R-:W-:-:S03]  /*e1a0*/  ISETP.LT.OR P5, PT, R41, 0x61, !P0 ;  /* 0x000000612900780c */ /* 0x000fc600047a1670 */
[----:B------:R0:W-:Y:S01]  /*e1b0*/  @!P2 STG.E.U8 desc[UR14][R28.64+0x61], R9 ;  /* 0x000061091c00a986 */ /* 0x0001e2000c10110e */
[----:B------:R-:W-:-:S03]  /*e1c0*/  ISETP.LT.OR P2, PT, R41, 0x6a, !P1 ;  /* 0x0000006a2900780c */ /* 0x000fc60004f41670 */
[----:B------:R1:W-:Y:S01]  /*e1d0*/  @!P3 STG.E.U8 desc[UR14][R28.64+0x60], R7 ;  /* 0x000060071c00b986 */ /* 0x0003e2000c10110e */
[----:B------:R-:W-:Y:S02]  /*e1e0*/  ISETP.LT.OR P3, PT, R41, 0x69, !P1 ;  /* 0x000000692900780c */ /* 0x000fe40004f61670 */
[----:B------:R-:W-:Y:S01]  /*e1f0*/  F2FP.SATFINITE.E5M2.F32.PACK_AB_MERGE_C R13, RZ, R4, RZ ;  /* 0x00000004ff0d723e */ /* 0x000fe200048060ff */
[----:B------:R1:W-:Y:S01]  /*e200*/  @!P6 STG.E.U8 desc[UR14][R30.64+0x61], R5 ;  /* 0x000061051e00e986 */ /* 0x0003e2000c10110e */
[----:B0-----:R-:W-:-:S03]  /*e210*/  F2FP.SATFINITE.E5M2.F32.PACK_AB_MERGE_C R9, RZ, R3, RZ ;  /* 0x00000003ff09723e */ /* 0x001fc600048060ff */
[----:B------:R-:W-:Y:S01]  /*e220*/  @!P5 STG.E.U8 desc[UR14][R30.64+0x60], R13 ;  /* 0x0000600d1e00d986 */ /* 0x000fe2000c10110e */
[----:B-1----:R-:W-:-:S03]  /*e230*/  F2FP.SATFINITE.E5M2.F32.PACK_AB_MERGE_C R7, RZ, R2, RZ ;  /* 0x00000002ff07723e */ /* 0x002fc600048060ff */
[----:B------:R-:W-:Y:S01]  /*e240*/  @!P2 STG.E.U8 desc[UR14][R28.64+0x69], R9 ;  /* 0x000069091c00a986 */ /* 0x000fe2000c10110e */
[C---:B------:R-:W-:Y:S02]  /*e250*/  ISETP.LT.OR P5, PT, R41.reuse, 0x69, !P0 ;  /* 0x000000692900780c */ /* 0x040fe400047a1670 */
[C---:B------:R-:W-:Y:S01]  /*e260*/  ISETP.LT.OR P6, PT, R41.reuse, 0x6a, !P0 ;  /* 0x0000006a2900780c */ /* 0x040fe200047c1670 */
[----:B------:R0:W-:Y:S01]  /*e270*/  @!P3 STG.E.U8 desc[UR14][R28.64+0x68], R7 ;  /* 0x000068071c00b986 */ /* 0x0001e2000c10110e */
[C---:B------:R-:W-:Y:S01]  /*e280*/  ISETP.LT.OR P2, PT, R41.reuse, 0x72, !P1 ;  /* 0x000000722900780c */ /* 0x040fe20004f41670 */
[----:B------:R-:W-:Y:S01]  /*e290*/  FMUL R2, R218, UR20 ;  /* 0x00000014da027c20 */ /* 0x000fe20008400000 */
[----:B------:R-:W-:Y:S02]  /*e2a0*/  ISETP.LT.OR P3, PT, R41, 0x71, !P1 ;  /* 0x000000712900780c */ /* 0x000fe40004f61670 */
[----:B------:R-:W-:Y:S02]  /*e2b0*/  F2FP.SATFINITE.E5M2.F32.PACK_AB_MERGE_C R11, RZ, R0, RZ ;  /* 0x00000000ff0b723e */ /* 0x000fe400048060ff */
[----:B------:R-:W-:-:S03]  /*e2c0*/  F2FP.SATFINITE.E5M2.F32.PACK_AB_MERGE_C R5, RZ, R2, RZ ;  /* 0x00000002ff05723e */ /* 0x000fc600048060ff */
[----:B------:R-:W-:Y:S01]  /*e2d0*/  @!P5 STG.E.U8 desc[UR14][R30.64+0x68], R11 ;  /* 0x0000680b1e00d986 */ /* 0x000fe2000c10110e */
[----:B------:R-:W-:-:S03]  /*e2e0*/  ISETP.LT.OR P5, PT, R41, 0x71, !P0 ;  /* 0x000000712900780c */ /* 0x000fc600047a1670 */
[----:B------:R-:W-:Y:S01]  /*e2f0*/  @!P6 STG.E.U8 desc[UR14][R30.64+0x69], R5 ;  /* 0x000069051e00e986 */ /* 0x000fe2000c10110e */
[----:B------:R-:W-:Y:S01]  /*e300*/  ISETP.LT.OR P6, PT, R41, 0x72, !P0 ;  /* 0x000000722900780c */ /* 0x000fe200047c1670 */
[----:B--2---:R-:W-:Y:S01]  /*e310*/  FMUL R0, R220, UR20 ;  /* 0x00000014dc007c20 */ /* 0x004fe20008400000 */
[----:B------:R-:W-:-:S04]  /*e320*/  FMUL R3, R221, UR20 ;  /* 0x00000014dd037c20 */ /* 0x000fc80008400000 */
[----:B0-----:R-:W-:Y:S02]  /*e330*/  F2FP.SATFINITE.E5M2.F32.PACK_AB_MERGE_C R7, RZ, R0, RZ ;  /* 0x00000000ff07723e */ /* 0x001fe400048060ff */
[----:B------:R-:W-:Y:S01]  /*e340*/  F2FP.SATFINITE.E5M2.F32.PACK_AB_MERGE_C R9, RZ, R3, RZ ;  /* 0x00000003ff09723e */ /* 0x000fe200048060ff */
[----:B------:R-:W-:Y:S02]  /*e350*/  FMUL R0, R223, UR20 ;  /* 0x00000014df007c20 */ /* 0x000fe40008400000 */
[----:B------:R0:W-:Y:S01]  /*e360*/  @!P3 STG.E.U8 desc[UR14][R28.64+0x70], R7 ;  /* 0x000070071c00b986 */ /* 0x0001e2000c10110e */
[----:B------:R-:W-:-:S03]  /*e370*/  ISETP.LT.OR P3, PT, R41, 0x79, !P0 ;  /* 0x000000792900780c */ /* 0x000fc60004761670 */
[----:B------:R1:W-:Y:S01]  /*e380*/  @!P2 STG.E.U8 desc[UR14][R28.64+0x71], R9 ;  /* 0x000071091c00a986 */ /* 0x0003e2000c10110e */
[C---:B------:R-:W-:Y:S02]  /*e390*/  ISETP.LT.OR P2, PT, R41.reuse, 0x79, !P1 ;  /* 0x000000792900780c */ /* 0x040fe40004f41670 */
[C---:B------:R-:W-:Y:S02]  /*e3a0*/  ISETP.LT.OR P1, PT, R41.reuse, 0x7a, !P1 ;  /* 0x0000007a2900780c */ /* 0x040fe40004f21670 */
[----:B------:R-:W-:Y:S01]  /*e3b0*/  F2FP.SATFINITE.E5M2.F32.PACK_AB_MERGE_C R13, RZ, R0, RZ ;  /* 0x00000000ff0d723e */ /* 0x000fe200048060ff */
[----:B------:R-:W-:Y:S01]  /*e3c0*/  FMUL R0, R222, UR20 ;  /* 0x00000014de007c20 */ /* 0x000fe20008400000 */
[----:B------:R-:W-:Y:S01]  /*e3d0*/  ISETP.LT.OR P0, PT, R41, 0x7a, !P0 ;  /* 0x0000007a2900780c */ /* 0x000fe20004701670 */
[----:B------:R-:W-:-:S03]  /*e3e0*/  FMUL R2, R224, UR20 ;  /* 0x00000014e0027c20 */ /* 0x000fc60008400000 */
[----:B0-----:R-:W-:Y:S02]  /*e3f0*/  F2FP.SATFINITE.E5M2.F32.PACK_AB_MERGE_C R7, RZ, R0, RZ ;  /* 0x00000000ff07723e */ /* 0x001fe400048060ff */
[----:B-1----:R-:W-:Y:S01]  /*e400*/  F2FP.SATFINITE.E5M2.F32.PACK_AB_MERGE_C R9, RZ, R2, RZ ;  /* 0x00000002ff09723e */ /* 0x002fe200048060ff */
[----:B---3--:R-:W-:Y:S01]  /*e410*/  FMUL R3, R225, UR20 ;  /* 0x00000014e1037c20 */ /* 0x008fe20008400000 */
[----:B----4-:R-:W-:Y:S01]  /*e420*/  FMUL R4, R227, UR20 ;  /* 0x00000014e3047c20 */ /* 0x010fe20008400000 */
[----:B------:R-:W-:-:S03]  /*e430*/  FMUL R5, R226, UR20 ;  /* 0x00000014e2057c20 */ /* 0x000fc60008400000 */
[----:B------:R-:W-:Y:S02]  /*e440*/  F2FP.SATFINITE.E5M2.F32.PACK_AB_MERGE_C R3, RZ, R3, RZ ;  /* 0x00000003ff03723e */ /* 0x000fe400048060ff */
[----:B------:R-:W-:Y:S02]  /*e450*/  F2FP.SATFINITE.E5M2.F32.PACK_AB_MERGE_C R11, RZ, R4, RZ ;  /* 0x00000004ff0b723e */ /* 0x000fe400048060ff */
[----:B------:R-:W-:Y:S01]  /*e460*/  F2FP.SATFINITE.E5M2.F32.PACK_AB_MERGE_C R5, RZ, R5, RZ ;  /* 0x00000005ff05723e */ /* 0x000fe200048060ff */
[----:B------:R0:W-:Y:S04]  /*e470*/  @!P5 STG.E.U8 desc[UR14][R30.64+0x70], R13 ;  /* 0x0000700d1e00d986 */ /* 0x0001e8000c10110e */
[----:B------:R0:W-:Y:S04]  /*e480*/  @!P6 STG.E.U8 desc[UR14][R30.64+0x71], R7 ;  /* 0x000071071e00e986 */ /* 0x0001e8000c10110e */
[----:B------:R0:W-:Y:S04]  /*e490*/  @!P2 STG.E.U8 desc[UR14][R28.64+0x78], R9 ;  /* 0x000078091c00a986 */ /* 0x0001e8000c10110e */
[----:B------:R0:W-:Y:S04]  /*e4a0*/  @!P1 STG.E.U8 desc[UR14][R28.64+0x79], R3 ;  /* 0x000079031c009986 */ /* 0x0001e8000c10110e */
[----:B------:R0:W-:Y:S04]  /*e4b0*/  @!P3 STG.E.U8 desc[UR14][R30.64+0x78], R11 ;  /* 0x0000780b1e00b986 */ /* 0x0001e8000c10110e */
[----:B------:R0:W-:Y:S02]  /*e4c0*/  @!P0 STG.E.U8 desc[UR14][R30.64+0x79], R5 ;  /* 0x000079051e008986 */ /* 0x0001e4000c10110e */
.L_x_289:
[----:B------:R-:W-:Y:S05]  /*e4d0*/  BSYNC B0 ;  /* 0x0000000000007941 */ /* 0x000fea0003800000 */
.L_x_31:
[----:B0----5:R-:W2:Y:S04]  /*e4e0*/  LDL.LU R3, [R1+0x70] ;  /* 0x0000700001037983 */ /* 0x021ea80000300800 */
[----:B------:R-:W2:Y:S01]  /*e4f0*/  LDL.LU R2, [R1+0x74] ;  /* 0x0000740001027983 */ /* 0x000ea20000300800 */
[----:B------:R-:W-:Y:S01]  /*e500*/  ULDC UR6, c[0x0][0xc] ;  /* 0x0000030000067ab9 */ /* 0x000fe20000000800 */
[----:B------:R-:W-:Y:S01]  /*e510*/  ULDC UR7, c[0x0][0x10] ;  /* 0x0000040000077ab9 */ /* 0x000fe20000000800 */
[----:B------:R-:W2:Y:S01]  /*e520*/  LDC R5, c[0x0][0x14] ;  /* 0x00000500ff057b82 */ /* 0x000ea20000000800 */
[----:B------:R-:W-:Y:S01]  /*e530*/  UIMAD.WIDE.U32 UR6, UR6, UR7, URZ ;  /* 0x00000007060672a5 */ /* 0x000fe2000f8e003f */
[----:B------:R-:W-:Y:S01]  /*e540*/  PRMT R0, RZ, 0x7610, R0 ;  /* 0x00007610ff007816 */ /* 0x000fe20000000000 */
[----:B------:R-:W-:-:S04]  /*e550*/  UMOV UR12, 0xffffffff ;  /* 0xffffffff000c7882 */ /* 0x000fc80000000000 */
[----:B--2---:R-:W-:-:S04]  /*e560*/  IMAD.WIDE.U32 R2, R5, UR6, R2 ;  /* 0x0000000605027c25 */ /* 0x004fc8000f8e0002 */
[----:B------:R-:W-:Y:S01]  /*e570*/  IMAD R5, R5, UR7, RZ ;  /* 0x0000000705057c24 */ /* 0x000fe2000f8e02ff */
[----:B------:R-:W-:Y:S01]  /*e580*/  ULDC.64 UR6, c[0x0][0x650] ;  /* 0x0001940000067ab9 */ /* 0x000fe20000000a00 */
[----:B------:R-:W-:Y:S01]  /*e590*/  IMAD.MOV.U32 R19, RZ, RZ, R2 ;  /* 0x000000ffff137224 */ /* 0x000fe200078e0002 */
[----:B------:R-:W-:Y:S01]  /*e5a0*/  ISETP.GE.U32.AND P0, PT, R2, UR6, PT ;  /* 0x0000000602007c0c */ /* 0x000fe2000bf06070 */
[----:B------:R-:W-:Y:S02]  /*e5b0*/  IMAD.IADD R22, R3, 0x1, R5 ;  /* 0x0000000103167824 */ /* 0x000fe400078e0205 */
[----:B------:R-:W-:-:S03]  /*e5c0*/  IMAD.MOV.U32 R2, RZ, RZ, -0x1 ;  /* 0xffffffffff027424 */ /* 0x000fc600078e00ff */
[----:B------:R0:W-:Y:S01]  /*e5d0*/  STL [R1+0x70], R22 ;  /* 0x0000701601007387 */ /* 0x0001e20000100800 */
[----:B------:R-:W-:-:S03]  /*e5e0*/  ISETP.GE.U32.AND.EX P0, PT, R22, UR7, PT, P0 ;  /* 0x0000000716007c0c */ /* 0x000fc6000bf06100 */
[----:B------:R0:W-:Y:S04]  /*e5f0*/  STL [R1+0x74], R19 ;  /* 0x0000741301007387 */ /* 0x0001e80000100800 */
[----:B------:R0:W-:Y:S06]  /*e600*/  STL [R1+0x78], R2 ;  /* 0x0000780201007387 */ /* 0x0001ec0000100800 */
[----:B------:R-:W-:Y:S05]  /*e610*/  @P0 BRA `(.L_x_290) ;  /* 0x00000004006c0947 */ /* 0x000fea0003800000 */
[----:B------:R-:W2:Y:S01]  /*e620*/  S2R R14, SR_CTAID.X ;  /* 0x00000000000e7919 */ /* 0x000ea20000002500 */
[----:B------:R-:W5:Y:S01]  /*e630*/  LDC.64 R8, c[0x0][0x628] ;  /* 0x00018a00ff087b82 */ /* 0x000f620000000a00 */
[----:B------:R-:W-:Y:S01]  /*e640*/  ULDC UR6, c[0x0][0x150] ;  /* 0x0000540000067ab9 */ /* 0x000fe20000000800 */
[----:B------:R-:W-:Y:S01]  /*e650*/  IMAD.MOV.U32 R6, RZ, RZ, R19 ;  /* 0x000000ffff067224 */ /* 0x000fe200078e0013 */
[----:B------:R-:W0:Y:S01]  /*e660*/  S2R R16, SR_CTAID.Y ;  /* 0x0000000000107919 */ /* 0x000e220000002600 */
[----:B------:R-:W-:-:S04]  /*e670*/  IMAD.MOV.U32 R7, RZ, RZ, R22 ;  /* 0x000000ffff077224 */ /* 0x000fc800078e0016 */
[----:B------:R-:W0:Y:S08]  /*e680*/  LDC R17, c[0x0][0x144] ;  /* 0x00005100ff117b82 */ /* 0x000e300000000800 */
[----:B------:R-:W0:Y:S08]  /*e690*/  LDC R10, c[0x0][0x630] ;  /* 0x00018c00ff0a7b82 */ /* 0x000e300000000800 */
[----:B------:R-:W0:Y:S01]  /*e6a0*/  LDC.64 R12, c[0x0][0x620] ;  /* 0x00018800ff0c7b82 */ /* 0x000e220000000a00 */
[----:B-----5:R-:W-:-:S04]  /*e6b0*/  ISETP.NE.U32.AND P0, PT, R8, RZ, PT ;  /* 0x000000ff0800720c */ /* 0x020fc80003f05070 */
[----:B------:R-:W-:Y:S02]  /*e6c0*/  ISETP.NE.AND.EX P0, PT, R9, RZ, PT, P0 ;  /* 0x000000ff0900720c */ /* 0x000fe40003f05300 */
[----:B--2---:R-:W-:-:S05]  /*e6d0*/  I2FP.F32.U32 R0, R14 ;  /* 0x0000000e00007245 */ /* 0x004fca0000201000 */
[----:B------:R-:W-:-:S04]  /*e6e0*/  FMUL R0, R0, UR6 ;  /* 0x0000000600007c20 */ /* 0x000fc80008400000 */
[----:B------:R2:W0:Y:S02]  /*e6f0*/  F2I.U32.TRUNC.NTZ R15, R0 ;  /* 0x00000000000f7305 */ /* 0x000424000020f000 */
[----:B------:R-:W-:Y:S05]  /*e700*/  @!P0 BRA `(.L_x_291) ;  /* 0x0000000000288947 */ /* 0x000fea0003800000 */
[----:B--2---:R-:W2:Y:S02]  /*e710*/  LDC R0, c[0x0][0x634] ;  /* 0x00018d00ff007b82 */ /* 0x004ea40000000800 */
[----:B--2---:R-:W-:-:S05]  /*e720*/  IADD3 R7, P0, R19, R0, RZ ;  /* 0x0000000013077210 */ /* 0x004fca0007f1e0ff */
[----:B------:R-:W-:-:S04]  /*e730*/  IMAD.X R11, RZ, RZ, R22, P0 ;  /* 0x000000ffff0b7224 */ /* 0x000fc800000e0616 */
[----:B0-----:R-:W-:-:S04]  /*e740*/  IMAD.WIDE.U32 R2, R11, R8, RZ ;  /* 0x000000080b027225 */ /* 0x001fc800078e00ff */
[----:B------:R-:W-:-:S04]  /*e750*/  IMAD.WIDE.U32 R4, P0, R7, R9, R2 ;  /* 0x0000000907047225 */ /* 0x000fc80007800002 */
[----:B------:R-:W-:-:S04]  /*e760*/  IMAD.WIDE.U32 R2, R7, R8, RZ ;  /* 0x0000000807027225 */ /* 0x000fc800078e00ff */
[----:B------:R-:W-:Y:S01]  /*e770*/  IMAD.X R7, RZ, RZ, RZ, P0 ;  /* 0x000000ffff077224 */ /* 0x000fe200000e06ff */
[----:B------:R-:W-:Y:S01]  /*e780*/  IADD3 RZ, P0, R3, R4, RZ ;  /* 0x0000000403ff7210 */ /* 0x000fe20007f1e0ff */
[----:B------:R-:W-:-:S04]  /*e790*/  IMAD.MOV.U32 R6, RZ, RZ, R5 ;  /* 0x000000ffff067224 */ /* 0x000fc800078e0005 */
[----:B------:R-:W-:-:S08]  /*e7a0*/  IMAD.WIDE.U32.X R6, R11, R9, R6, P0 ;  /* 0x000000090b067225 */ /* 0x000fd000000e0406 */
.L_x_291:
[-CC-:B01----:R-:W-:Y:S01]  /*e7b0*/  SHF.R.U64 R24, R6, R10.reuse, R7.reuse ;  /* 0x0000000a06187219 */ /* 0x183fe20000001207 */
[----:B------:R-:W0:Y:S01]  /*e7c0*/  LDC.64 R20, c[0x0][0x640] ;  /* 0x00019000ff147b82 */ /* 0x000e220000000a00 */
[----:B--2---:R-:W-:Y:S01]  /*e7d0*/  SHF.R.U32.HI R0, RZ, R10, R7 ;  /* 0x0000000aff007219 */ /* 0x004fe20000011607 */
[----:B------:R-:W-:Y:S01]  /*e7e0*/  IMAD.MOV.U32 R2, RZ, RZ, R19 ;  /* 0x000000ffff027224 */ /* 0x000fe200078e0013 */
[----:B------:R-:W-:Y:S01]  /*e7f0*/  IADD3 R5, P0, RZ, -R24, RZ ;  /* 0x80000018ff057210 */ /* 0x000fe20007f1e0ff */
[----:B------:R-:W-:Y:S01]  /*e800*/  IMAD.MOV R15, RZ, RZ, -R15 ;  /* 0x000000ffff0f7224 */ /* 0x000fe200078e0a0f */
[----:B------:R-:W-:Y:S01]  /*e810*/  ULDC UR6, c[0x0][0x154] ;  /* 0x0000550000067ab9 */ /* 0x000fe20000000800 */
[----:B------:R-:W-:Y:S02]  /*e820*/  IMAD.MOV.U32 R7, RZ, RZ, 0x1 ;  /* 0x00000001ff077424 */ /* 0x000fe400078e00ff */
[----:B------:R-:W1:Y:S01]  /*e830*/  LDC R4, c[0x0][0x618] ;  /* 0x00018600ff047b82 */ /* 0x000e620000000800 */
[----:B------:R-:W-:-:S02]  /*e840*/  IMAD.X R3, RZ, RZ, ~R0, P0 ;  /* 0x000000ffff037224 */ /* 0x000fc400000e0e00 */
[----:B------:R-:W-:Y:S02]  /*e850*/  IMAD R15, R17, R15, R14 ;  /* 0x0000000f110f7224 */ /* 0x000fe400078e020e */
[-C--:B------:R-:W-:Y:S02]  /*e860*/  IMAD R0, R3, R12.reuse, RZ ;  /* 0x0000000c03007224 */ /* 0x080fe400078e02ff */
[----:B------:R-:W-:Y:S01]  /*e870*/  IMAD.MOV.U32 R3, RZ, RZ, R22 ;  /* 0x000000ffff037224 */ /* 0x000fe200078e0016 */
[----:B------:R-:W2:Y:S01]  /*e880*/  LDC R6, c[0x0][0x608] ;  /* 0x00018200ff067b82 */ /* 0x000ea20000000800 */
[----:B------:R-:W-:-:S04]  /*e890*/  IMAD.WIDE.U32 R2, R5, R12, R2 ;  /* 0x0000000c05027225 */ /* 0x000fc800078e0002 */
[----:B------:R-:W-:-:S03]  /*e8a0*/  IMAD R5, R5, R13, R0 ;  /* 0x0000000d05057224 */ /* 0x000fc600078e0200 */
[----:B------:R-:W5:Y:S01]  /*e8b0*/  LDC R18, c[0x0][0x658] ;  /* 0x00019600ff127b82 */ /* 0x000f620000000800 */
[----:B------:R-:W-:Y:S01]  /*e8c0*/  I2FP.F32.U32 R0, R16 ;  /* 0x0000001000007245 */ /* 0x000fe20000201000 */
[----:B------:R-:W-:Y:S01]  /*e8d0*/  IMAD.IADD R3, R3, 0x1, R5 ;  /* 0x0000000103037824 */ /* 0x000fe200078e0205 */
[----:B0-----:R-:W-:Y:S01]  /*e8e0*/  ISETP.NE.U32.AND P0, PT, R20, RZ, PT ;  /* 0x000000ff1400720c */ /* 0x001fe20003f05070 */
[----:B------:R-:W-:Y:S02]  /*e8f0*/  IMAD.MOV.U32 R5, RZ, RZ, -0x1 ;  /* 0xffffffffff057424 */ /* 0x000fe400078e00ff */
[----:B------:R-:W-:Y:S02]  /*e900*/  FMUL R0, R0, UR6 ;  /* 0x0000000600007c20 */ /* 0x000fe40008400000 */
[----:B------:R-:W0:Y:S01]  /*e910*/  LDC R13, c[0x0][0x148] ;  /* 0x00005200ff0d7b82 */ /* 0x000e220000000800 */
[----:B-1----:R-:W-:Y:S01]  /*e920*/  SHF.R.U64 R10, R2, R4, R3 ;  /* 0x00000004020a7219 */ /* 0x002fe20000001203 */
[----:B------:R1:W0:Y:S01]  /*e930*/  F2I.U32.TRUNC.NTZ R12, R0 ;  /* 0x00000000000c7305 */ /* 0x000222000020f000 */
[----:B------:R-:W-:-:S02]  /*e940*/  ISETP.NE.AND.EX P0, PT, R21, RZ, PT, P0 ;  /* 0x000000ff1500720c */ /* 0x000fc40003f05300 */
[----:B------:R-:W-:-:S03]  /*e950*/  SHF.R.U32.HI R3, RZ, R4, R3 ;  /* 0x00000004ff037219 */ /* 0x000fc60000011603 */
[----:B------:R-:W0:Y:S01]  /*e960*/  LDC R14, c[0x0][0x600] ;  /* 0x00018000ff0e7b82 */ /* 0x000e220000000800 */
[-CC-:B--2---:R-:W-:Y:S02]  /*e970*/  SHF.R.U64 R8, R10, R6.reuse, R3.reuse ;  /* 0x000000060a087219 */ /* 0x184fe40000001203 */
[----:B------:R-:W-:-:S05]  /*e980*/  SHF.R.U32.HI R3, RZ, R6, R3 ;  /* 0x00000006ff037219 */ /* 0x000fca0000011603 */
[----:B------:R-:W2:Y:S01]  /*e990*/  LDC R19, c[0x0][0x648] ;  /* 0x00019200ff137b82 */ /* 0x000ea20000000800 */
[-CC-:B-----5:R-:W-:Y:S02]  /*e9a0*/  SHF.R.U64 R11, R8, R18.reuse, R3.reuse ;  /* 0x00000012080b7219 */ /* 0x1a0fe40000001203 */
[-C--:B------:R-:W-:Y:S02]  /*e9b0*/  SHF.L.U32 R5, R5, R18.reuse, RZ ;  /* 0x0000001205057219 */ /* 0x080fe400000006ff */
[-C--:B------:R-:W-:Y:S01]  /*e9c0*/  SHF.R.U32.HI R3, RZ, R18.reuse, R3 ;  /* 0x00000012ff037219 */ /* 0x080fe20000011603 */
[----:B------:R-:W-:Y:S01]  /*e9d0*/  IMAD.MOV.U32 R2, RZ, RZ, R11 ;  /* 0x000000ffff027224 */ /* 0x000fe200078e000b */
[----:B------:R-:W-:Y:S01]  /*e9e0*/  SHF.L.U32 R40, R7, R18, RZ ;  /* 0x0000001207287219 */ /* 0x000fe200000006ff */
[----:B------:R-:W0:Y:S01]  /*e9f0*/  LDC R22, c[0x0][0x638] ;  /* 0x00018e00ff167b82 */ /* 0x000e220000000800 */
[----:B------:R-:W-:-:S07]  /*ea00*/  LOP3.LUT R17, RZ, R5, RZ, 0x33, !PT ;  /* 0x00000005ff117212 */ /* 0x000fce00078e33ff */
[----:B------:R-:W0:Y:S01]  /*ea10*/  LDC R23, c[0x0][0x610] ;  /* 0x00018400ff177b82 */ /* 0x000e220000000800 */
[----:B-1----:R-:W-:Y:S05]  /*ea20*/  @!P0 BRA `(.L_x_292) ;  /* 0x0000000000288947 */ /* 0x002fea0003800000 */
        /* <DEDUP_REMOVED lines=10> */
.L_x_292:
[----:B--2---:R-:W-:Y:S01]  /*ead0*/  SHF.R.U64 R0, R2, R19, R3 ;  /* 0x0000001302007219 */ /* 0x004fe20000001203 */
[----:B0-----:R-:W-:Y:S01]  /*eae0*/  VIADD R3, R14, 0xffffffff ;  /* 0xffffffff0e037836 */ /* 0x001fe20000000000 */
[----:B------:R-:W-:Y:S01]  /*eaf0*/  LOP3.LUT R5, R8, R17, RZ, 0xc0, !PT ;  /* 0x0000001108057212 */ /* 0x000fe200078ec0ff */
[----:B------:R-:W-:Y:S01]  /*eb00*/  IMAD.MOV R12, RZ, RZ, -R12 ;  /* 0x000000ffff0c7224 */ /* 0x000fe200078e0a0c */
[----:B------:R-:W-:Y:S01]  /*eb10*/  R2UR UR12, R24 ;  /* 0x00000000180c72ca */ /* 0x000fe200000e0000 */
[----:B------:R-:W-:Y:S01]  /*eb20*/  IMAD.MOV R2, RZ, RZ, -R0 ;  /* 0x000000ffff027224 */ /* 0x000fe200078e0a00 */
[----:B------:R-:W-:Y:S01]  /*eb30*/  LOP3.LUT R3, R10, R3, RZ, 0xc0, !PT ;  /* 0x000000030a037212 */ /* 0x000fe200078ec0ff */
[----:B------:R-:W-:Y:S02]  /*eb40*/  IMAD R40, R40, R0, R5 ;  /* 0x0000000028287224 */ /* 0x000fe400078e0205 */
[----:B------:R-:W-:Y:S02]  /*eb50*/  @P4 IMAD R15, R13, R12, R16 ;  /* 0x0000000c0d0f4224 */ /* 0x000fe400078e0210 */
[----:B------:R-:W-:-:S02]  /*eb60*/  IMAD R0, R2, R22, R11 ;  /* 0x0000001602007224 */ /* 0x000fc400078e020b */
[----:B------:R-:W-:Y:S02]  /*eb70*/  IMAD R40, R40, R23, R15 ;  /* 0x0000001728287224 */ /* 0x000fe400078e020f */
[----:B------:R-:W-:Y:S02]  /*eb80*/  IMAD R3, R0, R14, R3 ;  /* 0x0000000e00037224 */ /* 0x000fe400078e0203 */
[----:B------:R-:W-:-:S03]  /*eb90*/  IMAD.MOV.U32 R0, RZ, RZ, 0x1 ;  /* 0x00000001ff007424 */ /* 0x000fc600078e00ff */
[----:B------:R-:W-:Y:S02]  /*eba0*/  SEL R2, R3, R40, !P4 ;  /* 0x0000002803027207 */ /* 0x000fe40006000000 */
[----:B------:R-:W-:-:S03]  /*ebb0*/  SEL R40, R40, R3, !P4 ;  /* 0x0000000328287207 */ /* 0x000fc60006000000 */
[----:B------:R2:W-:Y:S04]  /*ebc0*/  STL [R1+0x78], R2 ;  /* 0x0000780201007387 */ /* 0x0005e80000100800 */
.L_x_290:
[----:B------:R0:W-:Y:S01]  /*ebd0*/  STL [R1+0x7c], R40 ;  /* 0x00007c2801007387 */ /* 0x0001e20000100800 */
[----:B------:R-:W-:-:S13]  /*ebe0*/  LOP3.LUT P0, RZ, R0, 0xff, RZ, 0xc0, !PT ;  /* 0x000000ff00ff7812 */ /* 0x000fda000780c0ff */
[----:B0-----:R-:W-:Y:S05]  /*ebf0*/  @P0 BRA `(.L_x_293) ;  /* 0xffffff2400000947 */ /* 0x001fea000383ffff */
[----:B------:R-:W-:Y:S05]  /*ec00*/  EXIT ;  /* 0x000000000000794d */ /* 0x000fea0003800000 */
.L_x_3:
[----:B------:R-:W2:Y:S01]  /*ec10*/  LDL R16, [R1+0x74] ;  /* 0x0000740001107983 */ /* 0x000ea20000100800 */
[----:B------:R-:W-:-:S03]  /*ec20*/  ULDC.64 UR4, c[0x0][0x650] ;  /* 0x0001940000047ab9 */ /* 0x000fc60000000a00 */
[----:B------:R-:W3:Y:S01]  /*ec30*/  LDL R17, [R1+0x70] ;  /* 0x0000700001117983 */ /* 0x000ee20000100800 */
[----:B------:R-:W-:Y:S01]  /*ec40*/  PRMT R4, RZ, 0x7610, R4 ;  /* 0x00007610ff047816 */ /* 0x000fe20000000004 */
[----:B------:R-:W-:Y:S02]  /*ec50*/  IMAD.MOV.U32 R5, RZ, RZ, -0x1 ;  /* 0xffffffffff057424 */ /* 0x000fe400078e00ff */
[----:B------:R-:W-:Y:S02]  /*ec60*/  IMAD.MOV.U32 R6, RZ, RZ, -0x1 ;  /* 0xffffffffff067424 */ /* 0x000fe400078e00ff */
[----:B------:R-:W-:Y:S01]  /*ec70*/  IMAD.MOV.U32 R11, RZ, RZ, -0x1 ;  /* 0xffffffffff0b7424 */ /* 0x000fe200078e00ff */
[----:B--2---:R-:W-:-:S04]  /*ec80*/  ISETP.GE.U32.AND P0, PT, R16, UR4, PT ;  /* 0x0000000410007c0c */ /* 0x004fc8000bf06070 */
[----:B---3--:R-:W-:-:S13]  /*ec90*/  ISETP.GE.U32.AND.EX P0, PT, R17, UR5, PT, P0 ;  /* 0x0000000511007c0c */ /* 0x008fda000bf06100 */
[----:B------:R-:W-:Y:S05]  /*eca0*/  @P0 BRA `(.L_x_294) ;  /* 0x00000004005c0947 */ /* 0x000fea0003800000 */
        /* <DEDUP_REMOVED lines=18> */
.L_x_295:
[-CC-:B------:R-:W-:Y:S01]  /*edd0*/  SHF.R.U64 R11, R8, R12.reuse, R9.reuse ;  /* 0x0000000c080b7219 */ /* 0x180fe20000001209 */
[----:B------:R-:W0:Y:S01]  /*ede0*/  LDC.64 R20, c[0x0][0x640] ;  /* 0x00019000ff147b82 */ /* 0x000e220000000a00 */
[----:B------:R-:W-:Y:S01]  /*edf0*/  SHF.R.U32.HI R3, RZ, R12, R9 ;  /* 0x0000000cff037219 */ /* 0x000fe20000011609 */
[----:B------:R-:W-:Y:S01]  /*ee00*/  ULDC UR4, c[0x0][0x150] ;  /* 0x0000540000047ab9 */ /* 0x000fe20000000800 */
[----:B------:R-:W-:Y:S01]  /*ee10*/  IADD3 R7, P0, RZ, -R11, RZ ;  /* 0x8000000bff077210 */ /* 0x000fe20007f1e0ff */
[----:B------:R-:W-:Y:S01]  /*ee20*/  IMAD.MOV.U32 R4, RZ, RZ, R16 ;  /* 0x000000ffff047224 */ /* 0x000fe200078e0010 */
[----:B------:R-:W-:Y:S01]  /*ee30*/  I2FP.F32.U32 R6, R2 ;  /* 0x0000000200067245 */ /* 0x000fe20000201000 */
[----:B------:R-:W-:Y:S02]  /*ee40*/  IMAD.MOV.U32 R5, RZ, RZ, R17 ;  /* 0x000000ffff057224 */ /* 0x000fe400078e0011 */
[----:B------:R-:W1:Y:S01]  /*ee50*/  LDC R10, c[0x0][0x618] ;  /* 0x00018600ff0a7b82 */ /* 0x000e620000000800 */
[----:B------:R-:W-:-:S02]  /*ee60*/  IMAD.X R3, RZ, RZ, ~R3, P0 ;  /* 0x000000ffff037224 */ /* 0x000fc400000e0e03 */
[----:B------:R-:W-:Y:S01]  /*ee70*/  FMUL R9, R6, UR4 ;  /* 0x0000000406097c20 */ /* 0x000fe20008400000 */
[----:B------:R-:W-:Y:S01]  /*ee80*/  IMAD.WIDE.U32 R4, R7, R14, R4 ;  /* 0x0000000e07047225 */ /* 0x000fe200078e0004 */
[----:B------:R-:W-:-:S03]  /*ee90*/  ULDC UR4, c[0x0][0x154] ;  /* 0x0000550000047ab9 */ /* 0x000fc60000000800 */
[----:B------:R-:W-:Y:S01]  /*eea0*/  IMAD R6, R3, R14, RZ ;  /* 0x0000000e03067224 */ /* 0x000fe200078e02ff */
[----:B------:R-:W2:Y:S01]  /*eeb0*/  LDC R13, c[0x0][0x144] ;  /* 0x00005100ff0d7b82 */ /* 0x000ea20000000800 */
[----:B------:R-:W3:Y:S02]  /*eec0*/  F2I.U32.TRUNC.NTZ R9, R9 ;  /* 0x0000000900097305 */ /* 0x000ee4000020f000 */
[----:B------:R-:W-:Y:S02]  /*eed0*/  IMAD R3, R7, R15, R6 ;  /* 0x0000000f07037224 */ /* 0x000fe400078e0206 */
[----:B------:R-:W-:Y:S02]  /*eee0*/  IMAD.MOV.U32 R6, RZ, RZ, -0x1 ;  /* 0xffffffffff067424 */ /* 0x000fe400078e00ff */
[----:B------:R-:W-:Y:S01]  /*eef0*/  IMAD.IADD R3, R5, 0x1, R3 ;  /* 0x0000000105037824 */ /* 0x000fe200078e0203 */
[----:B------:R-:W4:Y:S01]  /*ef00*/  LDC R12, c[0x0][0x608] ;  /* 0x00018200ff0c7b82 */ /* 0x000f220000000800 */
[----:B------:R-:W-:-:S02]  /*ef10*/  I2FP.F32.U32 R5, R0 ;  /* 0x0000000000057245 */ /* 0x000fc40000201000 */
[----:B0-----:R-:W-:-:S03]  /*ef20*/  ISETP.NE.U32.AND P0, PT, R20, RZ, PT ;  /* 0x000000ff1400720c */ /* 0x001fc60003f05070 */
[----:B------:R-:W-:Y:S01]  /*ef30*/  FMUL R5, R5, UR4 ;  /* 0x0000000405057c20 */ /* 0x000fe20008400000 */
[----:B------:R-:W-:Y:S01]  /*ef40*/  ISETP.NE.AND.EX P0, PT, R21, RZ, PT, P0 ;  /* 0x000000ff1500720c */ /* 0x000fe20003f05300 */
[----:B------:R-:W0:Y:S01]  /*ef50*/  LDC R7, c[0x0][0x658] ;  /* 0x00019600ff077b82 */ /* 0x000e220000000800 */
[-C--:B-1----:R-:W-:Y:S01]  /*ef60*/  SHF.R.U64 R8, R4, R10.reuse, R3 ;  /* 0x0000000a04087219 */ /* 0x082fe20000001203 */
[----:B---3--:R-:W-:Y:S01]  /*ef70*/  IMAD.MOV R4, RZ, RZ, -R9 ;  /* 0x000000ffff047224 */ /* 0x008fe200078e0a09 */
[----:B------:R-:W-:Y:S02]  /*ef80*/  SHF.R.U32.HI R3, RZ, R10, R3 ;  /* 0x0000000aff037219 */ /* 0x000fe40000011603 */
[----:B------:R1:W3:Y:S03]  /*ef90*/  F2I.U32.TRUNC.NTZ R10, R5 ;  /* 0x00000005000a7305 */ /* 0x0002e6000020f000 */
[----:B------:R-:W1:Y:S01]  /*efa0*/  LDC R17, c[0x0][0x148] ;  /* 0x00005200ff117b82 */ /* 0x000e620000000800 */
[----:B--2---:R-:W-:-:S02]  /*efb0*/  IMAD R19, R13, R4, R2 ;  /* 0x000000040d137224 */ /* 0x004fc400078e0202 */
[----:B------:R-:W-:-:S05]  /*efc0*/  IMAD.MOV.U32 R4, RZ, RZ, 0x1 ;  /* 0x00000001ff047424 */ /* 0x000fca00078e00ff */
[----:B------:R-:W2:Y:S01]  /*efd0*/  LDC R14, c[0x0][0x600] ;  /* 0x00018000ff0e7b82 */ /* 0x000ea20000000800 */
[-CC-:B----4-:R-:W-:Y:S02]  /*efe0*/  SHF.R.U64 R13, R8, R12.reuse, R3.reuse ;  /* 0x0000000c080d7219 */ /* 0x190fe40000001203 */
[----:B------:R-:W-:-:S05]  /*eff0*/  SHF.R.U32.HI R2, RZ, R12, R3 ;  /* 0x0000000cff027219 */ /* 0x000fca0000011603 */
[----:B------:R-:W4:Y:S01]  /*f000*/  LDC R16, c[0x0][0x648] ;  /* 0x00019200ff107b82 */ /* 0x000f220000000800 */
[-CC-:B0-----:R-:W-:Y:S02]  /*f010*/  SHF.R.U64 R15, R13, R7.reuse, R2.reuse ;  /* 0x000000070d0f7219 */ /* 0x181fe40000001202 */
[-C--:B------:R-:W-:Y:S02]  /*f020*/  SHF.L.U32 R6, R6, R7.reuse, RZ ;  /* 0x0000000706067219 */ /* 0x080fe400000006ff */
[-C--:B------:R-:W-:Y:S01]  /*f030*/  SHF.R.U32.HI R3, RZ, R7.reuse, R2 ;  /* 0x00000007ff037219 */ /* 0x080fe20000011602 */
[----:B------:R-:W-:Y:S01]  /*f040*/  IMAD.MOV.U32 R2, RZ, RZ, R15 ;  /* 0x000000ffff027224 */ /* 0x000fe200078e000f */
[----:B------:R-:W-:Y:S01]  /*f050*/  SHF.L.U32 R12, R4, R7, RZ ;  /* 0x00000007040c7219 */ /* 0x000fe200000006ff */
[----:B------:R-:W0:Y:S01]  /*f060*/  LDC R18, c[0x0][0x638] ;  /* 0x00018e00ff127b82 */ /* 0x000e220000000800 */
[----:B------:R-:W-:-:S07]  /*f070*/  LOP3.LUT R22, RZ, R6, RZ, 0x33, !PT ;  /* 0x00000006ff167212 */ /* 0x000fce00078e33ff */
        /* <DEDUP_REMOVED lines=12> */
.L_x_296:
[----:B----4-:R-:W-:Y:S01]  /*f140*/  SHF.R.U64 R3, R2, R16, R3 ;  /* 0x0000001002037219 */ /* 0x010fe20000001203 */
[----:B--2---:R-:W-:Y:S01]  /*f150*/  VIADD R5, R14, 0xffffffff ;  /* 0xffffffff0e057836 */ /* 0x004fe20000000000 */
[----:B------:R-:W-:Y:S01]  /*f160*/  LOP3.LUT R2, R13, R22, RZ, 0xc0, !PT ;  /* 0x000000160d027212 */ /* 0x000fe200078ec0ff */
[----:B------:R-:W-:Y:S02]  /*f170*/  IMAD.MOV R10, RZ, RZ, -R10 ;  /* 0x000000ffff0a7224 */ /* 0x000fe400078e0a0a */
[----:B------:R-:W-:Y:S02]  /*f180*/  IMAD.MOV R4, RZ, RZ, -R3 ;  /* 0x000000ffff047224 */ /* 0x000fe400078e0a03 */
[----:B------:R-:W-:Y:S01]  /*f190*/  IMAD R2, R12, R3, R2 ;  /* 0x000000030c027224 */ /* 0x000fe200078e0202 */
[----:B------:R-:W-:Y:S01]  /*f1a0*/  LOP3.LUT R3, R8, R5, RZ, 0xc0, !PT ;  /* 0x0000000508037212 */ /* 0x000fe200078ec0ff */
[----:B------:R-:W-:Y:S02]  /*f1b0*/  @P4 IMAD R19, R17, R10, R0 ;  /* 0x0000000a11134224 */ /* 0x000fe400078e0200 */
[----:B0-----:R-:W-:-:S02]  /*f1c0*/  IMAD R0, R4, R18, R15 ;  /* 0x0000001204007224 */ /* 0x001fc400078e020f */
[----:B------:R-:W-:Y:S02]  /*f1d0*/  IMAD R5, R2, R23, R19 ;  /* 0x0000001702057224 */ /* 0x000fe400078e0213 */
[----:B------:R-:W-:Y:S02]  /*f1e0*/  IMAD R0, R0, R14, R3 ;  /* 0x0000000e00007224 */ /* 0x000fe400078e0203 */
[----:B------:R-:W-:-:S03]  /*f1f0*/  IMAD.MOV.U32 R4, RZ, RZ, 0x1 ;  /* 0x00000001ff047424 */ /* 0x000fc600078e00ff */
[----:B------:R-:W-:Y:S02]  /*f200*/  SEL R6, R0, R5, !P4 ;  /* 0x0000000500067207 */ /* 0x000fe40006000000 */
[----:B------:R-:W-:-:S07]  /*f210*/  SEL R5, R5, R0, !P4 ;  /* 0x0000000005057207 */ /* 0x000fce0006000000 */
.L_x_294:
[----:B------:R-:W-:-:S08]  /*f220*/  NOP ;  /* 0x0000000000007918 */ /* 0x000fd00000000000 */
[----:B------:R-:W0:-:S00]  /*f230*/  USETMAXREG.DEALLOC.CTAPOOL 0x28 ;  /* 0x00000028000079c8 */ /* 0x000e0000080e0500 */
[----:B------:R-:W-:-:S13]  /*f240*/  ISETP.NE.AND P0, PT, RZ, UR8, PT ;  /* 0x00000008ff007c0c */ /* 0x000fda000bf05270 */
[----:B------:R-:W-:Y:S05]  /*f250*/  @P0 EXIT ;  /* 0x000000000000094d */ /* 0x000fea0003800000 */
[----:B0-----:R-:W-:Y:S01]  /*f260*/  LOP3.LUT P0, RZ, R4, 0xff, RZ, 0xc0, !PT ;  /* 0x000000ff04ff7812 */ /* 0x001fe2000780c0ff */
[----:B------:R-:W-:Y:S02]  /*f270*/  IMAD.MOV.U32 R0, RZ, RZ, 0x1 ;  /* 0x00000001ff007424 */ /* 0x000fe400078e00ff */
[----:B------:R-:W-:-:S10]  /*f280*/  IMAD.MOV.U32 R8, RZ, RZ, RZ ;  /* 0x000000ffff087224 */ /* 0x000fd400078e00ff */
[----:B------:R-:W-:Y:S05]  /*f290*/  @!P0 BRA `(.L_x_297) ;  /* 0x0000000c00508947 */ /* 0x000fea0003800000 */
[----:B------:R-:W0:Y:S01]  /*f2a0*/  S2R R2, SR_TID.X ;  /* 0x0000000000027919 */ /* 0x000e220000002100 */
[----:B------:R-:W-:Y:S01]  /*f2b0*/  ULDC UR4, c[0x0][0x28c] ;  /* 0x0000a30000047ab9 */ /* 0x000fe20000000800 */
[----:B------:R-:W-:Y:S01]  /*f2c0*/  ULDC UR6, c[0x0][0x658] ;  /* 0x0001960000067ab9 */ /* 0x000fe20000000800 */
[----:B------:R-:W-:Y:S01]  /*f2d0*/  UIADD3 UR10, UR4, 0x7f, URZ ;  /* 0x0000007f040a7890 */ /* 0x000fe2000fffe03f */
[----:B------:R-:W-:Y:S01]  /*f2e0*/  BSSY B0, `(.L_x_297) ;  /* 0x00000cf000007945 */ /* 0x000fe20003800000 */
[----:B------:R-:W-:Y:S01]  /*f2f0*/  UMOV UR7, 0xffffffff ;  /* 0xffffffff00077882 */ /* 0x000fe20000000000 */
[----:B------:R-:W-:Y:S01]  /*f300*/  ULDC UR5, c[0x0][0x600] ;  /* 0x0001800000057ab9 */ /* 0x000fe20000000800 */
[----:B------:R-:W-:Y:S01]  /*f310*/  UMOV UR9, 0x1 ;  /* 0x0000000100097882 */ /* 0x000fe20000000000 */
[----:B------:R-:W-:Y:S01]  /*f320*/  USHF.L.U32 UR7, UR7, UR6, URZ ;  /* 0x0000000607077299 */ /* 0x000fe2000800063f */
[----:B------:R-:W-:Y:S01]  /*f330*/  IMAD.MOV.U32 R9, RZ, RZ, 0x1 ;  /* 0x00000001ff097424 */ /* 0x000fe200078e00ff */
[----:B------:R-:W-:Y:S01]  /*f340*/  UIADD3 UR4, UR5, -0x1, URZ ;  /* 0xffffffff05047890 */ /* 0x000fe2000fffe03f */
[----:B------:R-:W-:Y:S01]  /*f350*/  IMAD.MOV.U32 R0, RZ, RZ, 0x1 ;  /* 0x00000001ff007424 */ /* 0x000fe200078e00ff */
[----:B------:R-:W-:Y:S01]  /*f360*/  USHF.R.S32.HI UR11, URZ, 0x1f, UR10 ;  /* 0x0000001f3f0b7899 */ /* 0x000fe2000801140a */
[----:B------:R-:W-:Y:S01]  /*f370*/  IMAD.MOV.U32 R8, RZ, RZ, RZ ;  /* 0x000000ffff087224 */ /* 0x000fe200078e00ff */
[----:B------:R-:W-:Y:S01]  /*f380*/  ULDC UR8, c[0x0][0xc] ;  /* 0x0000030000087ab9 */ /* 0x000fe20000000800 */
[----:B------:R-:W-:-:S02]  /*f390*/  USHF.L.U32 UR5, UR9, UR6, URZ ;  /* 0x0000000609057299 */ /* 0x000fc4000800063f */
[----:B------:R-:W-:Y:S01]  /*f3a0*/  ULEA.HI UR11, UR11, UR10, URZ, 0x7 ;  /* 0x0000000a0b0b7291 */ /* 0x000fe2000f8f383f */
[----:B------:R-:W-:Y:S01]  /*f3b0*/  ULDC UR9, c[0x0][0x10] ;  /* 0x0000040000097ab9 */ /* 0x000fe20000000800 */
[----:B------:R-:W-:Y:S02]  /*f3c0*/  ULOP3.LUT UR6, URZ, UR7, URZ, 0x33, !UPT ;  /* 0x000000073f067292 */ /* 0x000fe4000f8e333f */
[----:B------:R-:W-:Y:S01]  /*f3d0*/  UIMAD.WIDE.U32 UR8, UR8, UR9, URZ ;  /* 0x00000009080872a5 */ /* 0x000fe2000f8e003f */
[----:B------:R-:W-:Y:S01]  /*f3e0*/  ULDC UR7, c[0x0][0x14] ;  /* 0x0000050000077ab9 */ /* 0x000fe20000000800 */
[----:B------:R-:W-:Y:S02]  /*f3f0*/  USHF.R.S32.HI UR20, URZ, 0x7, UR11 ;  /* 0x000000073f147899 */ /* 0x000fe4000801140b */
[----:B------:R-:W-:Y:S02]  /*f400*/  UIMAD.WIDE.U32 UR22, UR8, UR7, URZ ;  /* 0x00000007081672a5 */ /* 0x000fe4000f8e003f */
[----:B------:R-:W-:-:S02]  /*f410*/  UIMAD UR18, UR9, UR7, URZ ;  /* 0x00000007091272a4 */ /* 0x000fc4000f8e023f */
[----:B------:R-:W-:Y:S01]  /*f420*/  ULOP3.LUT UR26, UR13, 0x2, URZ, 0xfc, !UPT ;  /* 0x000000020d1a7892 */ /* 0x000fe2000f8efc3f */
[C---:B0-----:R-:W-:Y:S01]  /*f430*/  LOP3.LUT P2, RZ, R2.reuse, 0x7f, RZ, 0xc0, !PT ;  /* 0x0000007f02ff7812 */ /* 0x041fe2000784c0ff */
[----:B------:R-:W-:Y:S01]  /*f440*/  UIADD3 UR18, UR23, UR18, URZ ;  /* 0x0000001217127290 */ /* 0x000fe2000fffe03f */
[----:B------:R-:W-:Y:S01]  /*f450*/  LOP3.LUT P0, RZ, R2, 0x1f, RZ, 0xc0, !PT ;  /* 0x0000001f02ff7812 */ /* 0x000fe2000780c0ff */
[----:B------:R-:W-:Y:S01]  /*f460*/  UIADD3 UR27, UR20, 0x1, URZ ;  /* 0x00000001141b7890 */ /* 0x000fe2000fffe03f */
[----:B------:R-:W-:Y:S02]  /*f470*/  ULDC.64 UR24, c[0x0][0x198] ;  /* 0x0000660000187ab9 */ /* 0x000fe40000000a00 */
[----:B------:R-:W-:-:S13]  /*f480*/  PLOP3.LUT P0, PT, P0, P2, PT, 0x8a, 0x0 ;  /* 0x000000000000781c */ /* 0x000fda0000705172 */
.L_x_309:
[----:B------:R-:W-:-:S03]  /*f490*/  UMOV UR7, 0xffffffff ;  /* 0xffffffff00077882 */ /* 0x000fc60000000000 */
[----:B------:R-:W-:Y:S05]  /*f4a0*/  BRA.DIV UR7, `(.L_x_298) ;  /* 0x0000000e07a47947 */ /* 0x000fea000b800000 */
[----:B------:R-:W-:-:S13]  /*f4b0*/  ELECT P1, URZ, PT ;  /* 0x00000000003f782f */ /* 0x000fda0003820000 */
.L_x_319:
[----:B------:R-:W0:Y:S01]  /*f4c0*/  LDC R2, c[0x0][0x28c] ;  /* 0x0000a300ff027b82 */ /* 0x000e220000000800 */
[----:B------:R-:W-:Y:S01]  /*f4d0*/  BSSY B1, `(.L_x_299) ;  /* 0x0000038000017945 */ /* 0x000fe20003800000 */
[----:B0-----:R-:W-:-:S13]  /*f4e0*/  ISETP.LT.OR P1, PT, R2, 0x1, !P1 ;  /* 0x000000010200780c */ /* 0x001fda0004f21670 */
[----:B------:R-:W-:Y:S05]  /*f4f0*/  @P1 BRA `(.L_x_300) ;  /* 0x0000000000d41947 */ /* 0x000fea0003800000 */
[----:B------:R-:W-:Y:S02]  /*f500*/  IMAD.SHL.U32 R6, R6, 0x80, RZ ;  /* 0x0000008006067824 */ /* 0x000fe400078e00ff */
[----:B------:R-:W-:Y:S02]  /*f510*/  IMAD.SHL.U32 R7, R5, 0x100, RZ ;  /* 0x0000010005077824 */ /* 0x000fe400078e00ff */
[----:B------:R-:W-:Y:S02]  /*f520*/  IMAD.MOV.U32 R12, RZ, RZ, RZ ;  /* 0x000000ffff0c7224 */ /* 0x000fe400078e00ff */
[----:B------:R-:W-:Y:S02]  /*f530*/  IMAD.U32 R14, RZ, RZ, UR27 ;  /* 0x0000001bff0e7e24 */ /* 0x000fe4000f8e00ff */
[----:B------:R-:W-:Y:S02]  /*f540*/  IMAD.MOV.U32 R2, RZ, RZ, R0 ;  /* 0x000000ffff027224 */ /* 0x000fe400078e0000 */
[----:B------:R-:W-:-:S07]  /*f550*/  IMAD.MOV.U32 R3, RZ, RZ, R8 ;  /* 0x000000ffff037224 */ /* 0x000fce00078e0008 */
.L_x_304:
[----:B------:R-:W0:Y:S01]  /*f560*/  S2R R5, SR_CgaCtaId ;  /* 0x0000000000057919 */ /* 0x000e220000008800 */
[----:B------:R-:W-:-:S04]  /*f570*/  MOV R4, 0x400 ;  /* 0x0000040000047802 */ /* 0x000fc80000000f00 */
[----:B0-----:R-:W-:Y:S02]  /*f580*/  LEA R10, R5, R4, 0x18 ;  /* 0x00000004050a7211 */ /* 0x001fe400078ec0ff */
[----:B------:R-:W-:Y:S01]  /*f590*/  SHF.L.U32 R4, R2, 0x1f, RZ ;  /* 0x0000001f02047819 */ /* 0x000fe200000006ff */
[----:B------:R-:W0:Y:S02]  /*f5a0*/  @!P2 LDC R5, c[0x0][0x500] ;  /* 0x00014000ff05ab82 */ /* 0x000e240000000800 */
[----:B------:R-:W-:-:S04]  /*f5b0*/  IMAD R13, R3, 0x8, R10 ;  /* 0x00000008030d7824 */ /* 0x000fc800078e020a */
[----:B------:R-:W1:Y:S02]  /*f5c0*/  SYNCS.PHASECHK.TRANS64.TRYWAIT P1, [R13+URZ+0x18], R4 ;  /* 0x000018040d0075a7 */ /* 0x000e64000802017f */
[----:B-1----:R-:W-:Y:S05]  /*f5d0*/  @!P1 BRA `(.L_x_301) ;  /* 0x0000000c00789947 */ /* 0x002fea0003800000 */
.L_x_320:
[----:B------:R-:W-:Y:S01]  /*f5e0*/  UPRMT UR7, UR26, 0x9910, URZ ;  /* 0x000099101a077896 */ /* 0x000fe2000800003f */
[----:B0-----:R0:W-:Y:S03]  /*f5f0*/  @!P2 SYNCS.ARRIVE.TRANS64 RZ, [R13+URZ], R5 ;  /* 0x000000050dffa9a7 */ /* 0x0011e6000800003f */
[----:B------:R-:W-:-:S06]  /*f600*/  UISETP.NE.AND UP0, UPT, UR7, 0x2, UPT ;  /* 0x000000020700788c */ /* 0x000fcc000bf05270 */
[----:B------:R-:W-:-:S13]  /*f610*/  PLOP3.LUT P1, PT, PT, PT, UP0, 0x80, 0x0 ;  /* 0x000000000000781c */ /* 0x000fda0003f2f008 */
[----:B0-----:R-:W-:Y:S05]  /*f620*/  @P1 BRA `(.L_x_302) ;  /* 0x0000000000041947 */ /* 0x001fea0003800000 */
[----:B------:R-:W-:Y:S01]  /*f630*/  BPT.TRAP 0x1 ;  /* 0x000000040000795c */ /* 0x000fe20000300000 */
.L_x_302:
[----:B------:R-:W-:Y:S05]  /*f640*/  @P0 BRA `(.L_x_303) ;  /* 0x0000000000040947 */ /* 0x000fea0003800000 */
[----:B------:R-:W-:Y:S01]  /*f650*/  BPT.TRAP 0x1 ;  /* 0x000000040000795c */ /* 0x000fe20000300000 */
.L_x_303:
[--C-:B-1----:R-:W-:Y:S01]  /*f660*/  IMAD R4, R3, 0x8000, R10.reuse ;  /* 0x0000800003047824 */ /* 0x102fe200078e020a */
[----:B------:R-:W-:Y:S01]  /*f670*/  R2UR UR9, R13 ;  /* 0x000000000d0972ca */ /* 0x000fe200000e0000 */
[----:B------:R-:W-:Y:S01]  /*f680*/  IMAD R10, R3, 0x4000, R10 ;  /* 0x00004000030a7824 */ /* 0x000fe200078e020a */
[----:B------:R-:W-:Y:S01]  /*f690*/  UIADD3 UR14, UP0, UR24, 0xf0, URZ ;  /* 0x000000f0180e7890 */ /* 0x000fe2000ff1e03f */
[----:B------:R-:W-:Y:S01]  /*f6a0*/  VIADD R14, R14, 0xffffffff ;  /* 0xffffffff0e0e7836 */ /* 0x000fe20000000000 */
[----:B------:R-:W-:Y:S01]  /*f6b0*/  R2UR UR7, R4 ;  /* 0x00000000040772ca */ /* 0x000fe200000e0000 */
[----:B------:R-:W-:Y:S01]  /*f6c0*/  UIADD3 UR28, UP1, UR24, 0x1f0, URZ ;  /* 0x000001f0181c7890 */ /* 0x000fe2000ff3e03f */
[----:B------:R-:W-:Y:S01]  /*f6d0*/  R2UR UR8, R10 ;  /* 0x000000000a0872ca */ /* 0x000fe200000e0000 */
[----:B------:R-:W-:Y:S01]  /*f6e0*/  UIADD3.X UR15, URZ, UR25, URZ, UP0, !UPT ;  /* 0x000000193f0f7290 */ /* 0x000fe200087fe43f */
[----:B------:R-:W-:Y:S01]  /*f6f0*/  R2UR UR11, R7 ;  /* 0x00000000070b72ca */ /* 0x000fe200000e0000 */
[----:B------:R-:W-:Y:S01]  /*f700*/  VIADD R3, R3, 0x1 ;  /* 0x0000000103037836 */ /* 0x000fe20000000000 */
[----:B------:R-:W-:Y:S01]  /*f710*/  R2UR UR10, R12 ;  /* 0x000000000c0a72ca */ /* 0x000fe200000e0000 */
[----:B------:R-:W-:Y:S01]  /*f720*/  UIADD3.X UR29, URZ, UR25, URZ, UP1, !UPT ;  /* 0x000000193f1d7290 */ /* 0x000fe20008ffe43f */
[----:B------:R-:W-:Y:S01]  /*f730*/  R2UR UR12, R11 ;  /* 0x000000000b0c72ca */ /* 0x000fe200000e0000 */
[----:B------:R-:W-:Y:S01]  /*f740*/  UMOV UR16, 0x0 ;  /* 0x0000000000107882 */ /* 0x000fe20000000000 */
[----:B------:R-:W-:Y:S01]  /*f750*/  R2UR UR21, R6 ;  /* 0x00000000061572ca */ /* 0x000fe200000e0000 */
[----:B------:R-:W-:Y:S01]  /*f760*/  UMOV UR17, 0x10000000 ;  /* 0x1000000000117882 */ /* 0x000fe20000000000 */
[----:B------:R-:W-:Y:S01]  /*f770*/  ISETP.GT.AND P3, PT, R14, 0x1, PT ;  /* 0x000000010e00780c */ /* 0x000fe20003f64270 */
[----:B------:R-:W-:Y:S01]  /*f780*/  UIADD3 UR7, UR7, 0x100, URZ ;  /* 0x0000010007077890 */ /* 0x000fe2000fffe03f */
[----:B------:R-:W-:Y:S01]  /*f790*/  ISETP.NE.AND P1, PT, R3, 0x3, PT ;  /* 0x000000030300780c */ /* 0x000fe20003f25270 */
[----:B------:R-:W-:Y:S01]  /*f7a0*/  UIADD3 UR19, UR8, 0x18100, URZ ;  /* 0x0001810008137890 */ /* 0x000fe2000fffe03f */
[----:B------:R-:W-:-:S02]  /*f7b0*/  VIADD R12, R12, 0x80 ;  /* 0x000000800c0c7836 */ /* 0x000fc40000000000 */
[----:B------:R-:W-:Y:S02]  /*f7c0*/  SEL R5, RZ, 0x1, P1 ;  /* 0x00000001ff057807 */ /* 0x000fe40000800000 */
[----:B------:R-:W-:Y:S01]  /*f7d0*/  UMOV UR8, UR7 ;  /* 0x0000000700087c82 */ /* 0x000fe20008000000 */
[----:B------:R-:W-:Y:S01]  /*f7e0*/  SEL R3, R3, RZ, P1 ;  /* 0x000000ff03037207 */ /* 0x000fe20000800000 */
[----:B------:R0:W-:Y:S01]  /*f7f0*/  UTMALDG.3D [UR8], [UR14], desc[UR16] ;  /* 0x000010080e0075b4 */ /* 0x0001e20008011000 */
[----:B------:R-:W-:Y:S01]  /*f800*/  LOP3.LUT R2, R2, R5, RZ, 0x3c, !PT ;  /* 0x0000000502027212 */ /* 0x000fe200078e3cff */
[----:B0-----:R-:W-:Y:S01]  /*f810*/  UMOV UR8, UR19 ;  /* 0x0000001300087c82 */ /* 0x001fe20008000000 */
[----:B------:R-:W-:Y:S02]  /*f820*/  UMOV UR11, UR21 ;  /* 0x00000015000b7c82 */ /* 0x000fe40008000000 */
[----:B------:R0:W-:Y:S02]  /*f830*/  UTMALDG.3D [UR8], [UR28], desc[UR16] ;  /* 0x000010081c0075b4 */ /* 0x0001e40008011000 */
[----:B0-----:R-:W-:Y:S05]  /*f840*/  @P3 BRA `(.L_x_304) ;  /* 0xfffffffc00443947 */ /* 0x001fea000383ffff */
.L_x_300:
[----:B------:R-:W-:Y:S05]  /*f850*/  BSYNC B1 ;  /* 0x0000000000017941 */ /* 0x000fea0003800000 */
.L_x_299:
[----:B------:R-:W2:Y:S01]  /*f860*/  LDL.LU R15, [R1+0x70] ;  /* 0x00007000010f7983 */ /* 0x000ea20000300800 */
[----:B------:R-:W-:Y:S01]  /*f870*/  LOP3.LUT P5, RZ, R9, 0xff, RZ, 0xc0, !PT ;  /* 0x000000ff09ff7812 */ /* 0x000fe200078ac0ff */
[----:B------:R-:W-:Y:S01]  /*f880*/  VIADD R8, R8, UR20 ;  /* 0x0000001408087c36 */ /* 0x000fe20008000000 */
[----:B------:R-:W-:Y:S01]  /*f890*/  ULDC.64 UR8, c[0x0][0x650] ;  /* 0x0001940000087ab9 */ /* 0x000fe20000000a00 */
[----:B------:R-:W3:Y:S01]  /*f8a0*/  LDL.LU R13, [R1+0x74] ;  /* 0x00007400010d7983 */ /* 0x000ee20000300800 */
[----:B------:R-:W-:Y:S01]  /*f8b0*/  IMAD.U32 R5, RZ, RZ, UR20 ;  /* 0x00000014ff057e24 */ /* 0x000fe2000f8e00ff */
[----:B------:R-:W-:Y:S01]  /*f8c0*/  UISETP.GE.U32.AND UP0, UPT, UR20, 0x3, UPT ;  /* 0x000000031400788c */ /* 0x000fe2000bf06070 */
[----:B------:R-:W-:Y:S01]  /*f8d0*/  ISETP.GT.U32.AND P1, PT, R8, 0x2, PT ;  /* 0x000000020800780c */ /* 0x000fe20003f24070 */
[----:B------:R-:W-:Y:S01]  /*f8e0*/  BSSY B1, `(.L_x_305) ;  /* 0x000006c000017945 */ /* 0x000fe20003800000 */
[----:B------:R-:W-:Y:S01]  /*f8f0*/  IMAD.MOV.U32 R6, RZ, RZ, -0x1 ;  /* 0xffffffffff067424 */ /* 0x000fe200078e00ff */
[----:B------:R-:W-:Y:S01]  /*f900*/  PRMT R9, RZ, 0x7610, R9 ;  /* 0x00007610ff097816 */ /* 0x000fe20000000009 */
[----:B------:R-:W-:Y:S01]  /*f910*/  IMAD.MOV.U32 R11, RZ, RZ, -0x1 ;  /* 0xffffffffff0b7424 */ /* 0x000fe200078e00ff */
[----:B------:R-:W-:-:S02]  /*f920*/  ISETP.LT.U32.AND P1, PT, R5, 0x3, P1 ;  /* 0x000000030500780c */ /* 0x000fc40000f21070 */
[----:B------:R-:W0:Y:S01]  /*f930*/  @P5 S2R R3, SR_CgaCtaId ;  /* 0x0000000000035919 */ /* 0x000e220000008800 */
[----:B------:R-:W-:Y:S02]  /*f940*/  @P5 MOV R2, 0x400 ;  /* 0x0000040000025802 */ /* 0x000fe40000000f00 */
[----:B------:R-:W-:Y:S02]  /*f950*/  PLOP3.LUT P3, PT, PT, PT, UP0, 0x80, 0x0 ;  /* 0x000000000000781c */ /* 0x000fe40003f6f008 */
[----:B0-----:R-:W-:Y:S01]  /*f960*/  @P5 LEA R4, R3, R2, 0x18 ;  /* 0x0000000203045211 */ /* 0x001fe200078ec0ff */
[----:B------:R-:W-:-:S03]  /*f970*/  IMAD.WIDE.U32 R2, R8, -0x55555555, RZ ;  /* 0xaaaaaaab08027825 */ /* 0x000fc600078e00ff */
[----:B------:R0:W-:Y:S02]  /*f980*/  @P5 SYNCS.ARRIVE.TRANS64.A1T0 RZ, [R4+URZ+0x48], RZ ;  /* 0x000048ff04ff59a7 */ /* 0x0001e4000810003f */
[----:B------:R-:W-:Y:S02]  /*f990*/  SHF.R.U32.HI R5, RZ, 0x1, R3 ;  /* 0x00000001ff057819 */ /* 0x000fe40000011603 */
[----:B------:R-:W-:Y:S02]  /*f9a0*/  SEL R3, RZ, 0x1, !P1 ;  /* 0x00000001ff037807 */ /* 0x000fe40004800000 */
[----:B------:R-:W-:Y:S01]  /*f9b0*/  PRMT R2, RZ, 0x7610, R2 ;  /* 0x00007610ff027816 */ /* 0x000fe20000000002 */
[----:B------:R-:W-:Y:S01]  /*f9c0*/  IMAD R8, R5, -0x3, R8 ;  /* 0xfffffffd05087824 */ /* 0x000fe200078e0208 */
[----:B------:R-:W-:-:S04]  /*f9d0*/  LOP3.LUT R0, R0, R3, RZ, 0x3c, !PT ;  /* 0x0000000300007212 */ /* 0x000fc800078e3cff */
[----:B------:R-:W-:Y:S01]  /*f9e0*/  @P3 LOP3.LUT R0, R0, 0x1, R5, 0x78, !PT ;  /* 0x0000000100003812 */ /* 0x000fe200078e7805 */
[----:B------:R-:W-:Y:S01]  /*f9f0*/  IMAD.MOV.U32 R5, RZ, RZ, -0x1 ;  /* 0xffffffffff057424 */ /* 0x000fe200078e00ff */
[----:B---3--:R-:W-:-:S04]  /*fa00*/  IADD3 R13, P5, R13, UR22, RZ ;  /* 0x000000160d0d7c10 */ /* 0x008fc8000ffbe0ff */
[----:B--2---:R-:W-:Y:S01]  /*fa10*/  IADD3.X R15, R15, UR18, RZ, P5, !PT ;  /* 0x000000120f0f7c10 */ /* 0x004fe2000affe4ff */
[----:B------:R0:W-:Y:S01]  /*fa20*/  STL [R1+0x74], R13 ;  /* 0x0000740d01007387 */ /* 0x0001e20000100800 */
[----:B------:R-:W-:-:S03]  /*fa30*/  ISETP.GE.U32.AND P1, PT, R13, UR8, PT ;  /* 0x000000080d007c0c */ /* 0x000fc6000bf26070 */
[----:B------:R0:W-:Y:S01]  /*fa40*/  STL [R1+0x70], R15 ;  /* 0x0000700f01007387 */ /* 0x0001e20000100800 */
[----:B------:R-:W-:-:S13]  /*fa50*/  ISETP.GE.U32.AND.EX P1, PT, R15, UR9, PT, P1 ;  /* 0x000000090f007c0c */ /* 0x000fda000bf26110 */
[----:B0-----:R-:W-:Y:S05]  /*fa60*/  @P1 BRA `(.L_x_306) ;  /* 0x00000004004c1947 */ /* 0x001fea0003800000 */
[----:B------:R-:W-:Y:S01]  /*fa70*/  ULDC.64 UR8, c[0x0][0x628] ;  /* 0x00018a0000087ab9 */ /* 0x000fe20000000a00 */
[----:B------:R-:W0:Y:S01]  /*fa80*/  S2R R12, SR_CTAID.X ;  /* 0x00000000000c7919 */ /* 0x000e220000002500 */
[----:B------:R-:W-:Y:S01]  /*fa90*/  ISETP.NE.U32.AND P1, PT, RZ, UR8, PT ;  /* 0x00000008ff007c0c */ /* 0x000fe2000bf25070 */
[----:B------:R-:W-:Y:S01]  /*faa0*/  ULDC UR10, c[0x0][0x630] ;  /* 0x00018c00000a7ab9 */ /* 0x000fe20000000800 */
[----:B------:R-:W-:Y:S01]  /*fab0*/  IMAD.MOV.U32 R2, RZ, RZ, R13 ;  /* 0x000000ffff027224 */ /* 0x000fe200078e000d */
[----:B------:R-:W1:Y:S01]  /*fac0*/  S2R R10, SR_CTAID.Y ;  /* 0x00000000000a7919 */ /* 0x000e620000002600 */
[----:B------:R-:W-:Y:S01]  /*fad0*/  ISETP.NE.AND.EX P1, PT, RZ, UR9, PT, P1 ;  /* 0x00000009ff007c0c */ /* 0x000fe2000bf25310 */
[----:B------:R-:W-:-:S12]  /*fae0*/  IMAD.MOV.U32 R3, RZ, RZ, R15 ;  /* 0x000000ffff037224 */ /* 0x000fd800078e000f */
[----:B------:R-:W-:Y:S05]  /*faf0*/  @!P1 BRA `(.L_x_307) ;  /* 0x0000000000289947 */ /* 0x000fea0003800000 */
[----:B------:R-:W-:Y:S02]  /*fb00*/  ULDC UR7, c[0x0][0x634] ;  /* 0x00018d0000077ab9 */ /* 0x000fe40000000800 */
[----:B------:R-:W-:-:S05]  /*fb10*/  IADD3 R7, P1, R13, UR7, RZ ;  /* 0x000000070d077c10 */ /* 0x000fca000ff3e0ff */
[----:B------:R-:W-:-:S04]  /*fb20*/  IMAD.X R11, RZ, RZ, R15, P1 ;  /* 0x000000ffff0b7224 */ /* 0x000fc800008e060f */
[----:B------:R-:W-:-:S04]  /*fb30*/  IMAD.WIDE.U32 R4, R11, UR8, RZ ;  /* 0x000000080b047c25 */ /* 0x000fc8000f8e00ff */
[----:B------:R-:W-:-:S04]  /*fb40*/  IMAD.WIDE.U32 R4, P1, R7, UR9, R4 ;  /* 0x0000000907047c25 */ /* 0x000fc8000f820004 */
[----:B------:R-:W-:-:S04]  /*fb50*/  IMAD.WIDE.U32 R6, R7, UR8, RZ ;  /* 0x0000000807067c25 */ /* 0x000fc8000f8e00ff */
[----:B------:R-:W-:Y:S01]  /*fb60*/  IMAD.X R3, RZ, RZ, RZ, P1 ;  /* 0x000000ffff037224 */ /* 0x000fe200008e06ff */
[----:B------:R-:W-:Y:S01]  /*fb70*/  IADD3 RZ, P1, R7, R4, RZ ;  /* 0x0000000407ff7210 */ /* 0x000fe20007f3e0ff */
[----:B------:R-:W-:-:S04]  /*fb80*/  IMAD.MOV.U32 R2, RZ, RZ, R5 ;  /* 0x000000ffff027224 */ /* 0x000fc800078e0005 */
[----:B------:R-:W-:-:S08]  /*fb90*/  IMAD.WIDE.U32.X R2, R11, UR9, R2, P1 ;  /* 0x000000090b027c25 */ /* 0x000fd000088e0402 */
.L_x_307:
[--C-:B------:R-:W-:Y:S01]  /*fba0*/  SHF.R.U64 R11, R2, UR10, R3.reuse ;  /* 0x0000000a020b7c19 */ /* 0x100fe20008001203 */
[----:B------:R-:W-:Y:S01]  /*fbb0*/  ULDC.64 UR8, c[0x0][0x620] ;  /* 0x0001880000087ab9 */ /* 0x000fe20000000a00 */
[----:B------:R-:W-:Y:S01]  /*fbc0*/  SHF.R.U32.HI R2, RZ, UR10, R3 ;  /* 0x0000000aff027c19 */ /* 0x000fe20008011603 */
[----:B------:R-:W-:Y:S01]  /*fbd0*/  IMAD.MOV.U32 R3, RZ, RZ, R15 ;  /* 0x000000ffff037224 */ /* 0x000fe200078e000f */
[----:B------:R-:W-:Y:S01]  /*fbe0*/  IADD3 R5, P1, RZ, -R11, RZ ;  /* 0x8000000bff057210 */ /* 0x000fe20007f3e0ff */
[----:B------:R-:W-:Y:S01]  /*fbf0*/  ULDC UR7, c[0x0][0x150] ;  /* 0x0000540000077ab9 */ /* 0x000fe20000000800 */
[----:B0-----:R-:W-:Y:S01]  /*fc00*/  I2FP.F32.U32 R6, R12 ;  /* 0x0000000c00067245 */ /* 0x001fe20000201000 */
[----:B------:R-:W0:Y:S01]  /*fc10*/  LDC R7, c[0x0][0x144] ;  /* 0x00005100ff077b82 */ /* 0x000e220000000800 */
[----:B------:R-:W-:Y:S01]  /*fc20*/  ULDC.64 UR10, c[0x0][0x640] ;  /* 0x00019000000a7ab9 */ /* 0x000fe20000000a00 */
[----:B------:R-:W-:Y:S01]  /*fc30*/  IMAD.X R2, RZ, RZ, ~R2, P1 ;  /* 0x000000ffff027224 */ /* 0x000fe200008e0e02 */
[----:B------:R-:W-:Y:S01]  /*fc40*/  ISETP.NE.U32.AND P1, PT, RZ, UR10, PT ;  /* 0x0000000aff007c0c */ /* 0x000fe2000bf25070 */
[----:B------:R-:W-:Y:S01]  /*fc50*/  FMUL R6, R6, UR7 ;  /* 0x0000000706067c20 */ /* 0x000fe20008400000 */
[----:B------:R-:W-:Y:S01]  /*fc60*/  ULDC UR7, c[0x0][0x618] ;  /* 0x0001860000077ab9 */ /* 0x000fe20000000800 */
[----:B------:R-:W-:Y:S01]  /*fc70*/  IMAD R4, R2, UR8, RZ ;  /* 0x0000000802047c24 */ /* 0x000fe2000f8e02ff */
[----:B------:R-:W-:Y:S01]  /*fc80*/  ISETP.NE.AND.EX P1, PT, RZ, UR11, PT, P1 ;  /* 0x0000000bff007c0c */ /* 0x000fe2000bf25310 */
[----:B------:R-:W-:Y:S01]  /*fc90*/  IMAD.MOV.U32 R2, RZ, RZ, R13 ;  /* 0x000000ffff027224 */ /* 0x000fe200078e000d */
[----:B------:R-:W2:Y:S01]  /*fca0*/  LDC R15, c[0x0][0x148] ;  /* 0x00005200ff0f7b82 */ /* 0x000ea20000000800 */
[----:B------:R-:W3:Y:S02]  /*fcb0*/  F2I.U32.TRUNC.NTZ R6, R6 ;  /* 0x0000000600067305 */ /* 0x000ee4000020f000 */
[----:B------:R-:W-:Y:S01]  /*fcc0*/  IMAD.WIDE.U32 R2, R5, UR8, R2 ;  /* 0x0000000805027c25 */ /* 0x000fe2000f8e0002 */
[----:B------:R-:W-:-:S03]  /*fcd0*/  ULDC UR8, c[0x0][0x154] ;  /* 0x0000550000087ab9 */ /* 0x000fc60000000800 */
[----:B------:R-:W-:Y:S01]  /*fce0*/  IMAD R5, R5, UR9, R4 ;  /* 0x0000000905057c24 */ /* 0x000fe2000f8e0204 */
[----:B------:R-:W-:-:S03]  /*fcf0*/  ULDC UR9, c[0x0][0x608] ;  /* 0x0001820000097ab9 */ /* 0x000fc60000000800 */
[----:B------:R-:W-:-:S05]  /*fd00*/  IMAD.IADD R3, R3, 0x1, R5 ;  /* 0x0000000103037824 */ /* 0x000fca00078e0205 */
[----:B------:R-:W-:Y:S01]  /*fd10*/  SHF.R.U64 R13, R2, UR7, R3 ;  /* 0x00000007020d7c19 */ /* 0x000fe20008001203 */
[----:B---3--:R-:W-:Y:S01]  /*fd20*/  IMAD.MOV R6, RZ, RZ, -R6 ;  /* 0x000000ffff067224 */ /* 0x008fe200078e0a06 */
[----:B-1----:R-:W-:-:S03]  /*fd30*/  I2FP.F32.U32 R2, R10 ;  /* 0x0000000a00027245 */ /* 0x002fc60000201000 */
[----:B0-----:R-:W-:Y:S02]  /*fd40*/  IMAD R19, R7, R6, R12 ;  /* 0x0000000607137224 */ /* 0x001fe400078e020c */
[----:B------:R-:W-:Y:S01]  /*fd50*/  FMUL R4, R2, UR8 ;  /* 0x0000000802047c20 */ /* 0x000fe20008400000 */
[----:B------:R-:W-:Y:S01]  /*fd60*/  SHF.R.U32.HI R2, RZ, UR7, R3 ;  /* 0x00000007ff027c19 */ /* 0x000fe20008011603 */
[----:B------:R-:W-:Y:S02]  /*fd70*/  ULDC UR7, c[0x0][0x658] ;  /* 0x0001960000077ab9 */ /* 0x000fe40000000800 */
[----:B------:R0:W1:Y:S01]  /*fd80*/  F2I.U32.TRUNC.NTZ R18, R4 ;  /* 0x0000000400127305 */ /* 0x000062000020f000 */
[--C-:B------:R-:W-:Y:S02]  /*fd90*/  SHF.R.U64 R16, R13, UR9, R2.reuse ;  /* 0x000000090d107c19 */ /* 0x100fe40008001202 */
[----:B------:R-:W-:-:S04]  /*fda0*/  SHF.R.U32.HI R3, RZ, UR9, R2 ;  /* 0x00000009ff037c19 */ /* 0x000fc80008011602 */
[--C-:B------:R-:W-:Y:S02]  /*fdb0*/  SHF.R.U64 R14, R16, UR7, R3.reuse ;  /* 0x00000007100e7c19 */ /* 0x100fe40008001203 */
[----:B------:R-:W-:-:S03]  /*fdc0*/  SHF.R.U32.HI R3, RZ, UR7, R3 ;  /* 0x00000007ff037c19 */ /* 0x000fc60008011603 */
[----:B------:R-:W-:Y:S01]  /*fdd0*/  IMAD.MOV.U32 R2, RZ, RZ, R14 ;  /* 0x000000ffff027224 */ /* 0x000fe200078e000e */
[----:B0-2---:R-:W-:Y:S06]  /*fde0*/  @!P1 BRA `(.L_x_308) ;  /* 0x0000000000289947 */ /* 0x005fec0003800000 */
        /* <DEDUP_REMOVED lines=10> */
.L_x_308:
[----:B------:R-:W-:Y:S01]  /*fe90*/  ULDC UR7, c[0x0][0x648] ;  /* 0x0001920000077ab9 */ /* 0x000fe20000000800 */
[----:B-1----:R-:W-:Y:S01]  /*fea0*/  IMAD.MOV R18, RZ, RZ, -R18 ;  /* 0x000000ffff127224 */ /* 0x002fe200078e0a12 */
[----:B------:R-:W-:Y:S01]  /*feb0*/  SHF.R.U64 R3, R2, UR7, R3 ;  /* 0x0000000702037c19 */ /* 0x000fe20008001203 */
[----:B------:R-:W-:Y:S01]  /*fec0*/  ULDC UR7, c[0x0][0x638] ;  /* 0x00018e0000077ab9 */ /* 0x000fe20000000800 */
[----:B------:R-:W-:Y:S01]  /*fed0*/  LOP3.LUT R2, R16, UR6, RZ, 0xc0, !PT ;  /* 0x0000000610027c12 */ /* 0x000fe2000f8ec0ff */
[----:B------:R-:W-:Y:S01]  /*fee0*/  @P4 IMAD R19, R15, R18, R10 ;  /* 0x000000120f134224 */ /* 0x000fe200078e020a */
[----:B------:R-:W-:Y:S01]  /*fef0*/  LOP3.LUT R13, R13, UR4, RZ, 0xc0, !PT ;  /* 0x000000040d0d7c12 */ /* 0x000fe2000f8ec0ff */
[----:B------:R-:W-:Y:S01]  /*ff00*/  IMAD.MOV R5, RZ, RZ, -R3 ;  /* 0x000000ffff057224 */ /* 0x000fe200078e0a03 */
[----:B------:R-:W-:Y:S01]  /*ff10*/  ULDC UR8, c[0x0][0x610] ;  /* 0x0001840000087ab9 */ /* 0x000fe20000000800 */
[----:B------:R-:W-:Y:S02]  /*ff20*/  IMAD R2, R3, UR5, R2 ;  /* 0x0000000503027c24 */ /* 0x000fe4000f8e0202 */
[----:B------:R-:W-:Y:S01]  /*ff30*/  IMAD R14, R5, UR7, R14 ;  /* 0x00000007050e7c24 */ /* 0x000fe2000f8e020e */
[----:B------:R-:W-:Y:S01]  /*ff40*/  ULDC UR7, c[0x0][0x600] ;  /* 0x0001800000077ab9 */ /* 0x000fe20000000800 */
[----:B------:R-:W-:-:S02]  /*ff50*/  IMAD R5, R2, UR8, R19 ;  /* 0x0000000802057c24 */ /* 0x000fc4000f8e0213 */
[----:B------:R-:W-:Y:S02]  /*ff60*/  IMAD R14, R14, UR7, R13 ;  /* 0x000000070e0e7c24 */ /* 0x000fe4000f8e020d */
[----:B------:R-:W-:-:S03]  /*ff70*/  IMAD.MOV.U32 R2, RZ, RZ, 0x1 ;  /* 0x00000001ff027424 */ /* 0x000fc600078e00ff */
[----:B------:R-:W-:Y:S02]  /*ff80*/  SEL R6, R14, R5, !P4 ;  /* 0x000000050e067207 */ /* 0x000fe40006000000 */
[----:B------:R-:W-:-:S07]  /*ff90*/  SEL R5, R5, R14, !P4 ;  /* 0x0000000e05057207 */ /* 0x000fce0006000000 */
.L_x_306:
[----:B------:R-:W-:Y:S05]  /*ffa0*/  BSYNC B1 ;  /* 0x0000000000017941 */ /* 0x000fea0003800000 */
.L_x_305:
[----:B------:R-:W-:-:S13]  /*ffb0*/  LOP3.LUT P1, RZ, R2, 0xff, RZ, 0xc0, !PT ;  /* 0x000000ff02ff7812 */ /* 0x000fda000782c0ff */
[----:B------:R-:W-:Y:S05]  /*ffc0*/  @P1 BRA `(.L_x_309) ;  /* 0xfffffff400301947 */ /* 0x000fea000383ffff */
[----:B------:R-:W-:Y:S05]  /*ffd0*/  BSYNC B0 ;  /* 0x0000000000007941 */ /* 0x000fea0003800000 */
.L_x_297:
[----:B------:R-:W-:-:S03]  /*ffe0*/  UMOV UR7, 0xffffffff ;  /* 0xffffffff00077882 */ /* 0x000fc60000000000 */
[----:B------:R-:W-:Y:S05]  /*fff0*/  BRA.DIV UR7, `(.L_x_310) ;  /* 0x0000000607047947 */ /* 0x000fea000b800000 */
[----:B------:R-:W-:-:S13]  /*10000*/  ELECT P0, URZ, PT ;  /* 0x00000000003f782f */ /* 0x000fda0003800000 */
.L_x_323:
[----:B------:R-:W-:Y:S04]  /*10010*/  BSSY B0, `(.L_x_311) ;  /* 0x0000023000007945 */ /* 0x000fe80003800000 */
[----:B------:R-:W-:Y:S05]  /*10020*/  @!P0 BRA `(.L_x_312) ;  /* 0x0000000000848947 */ /* 0x000fea0003800000 */
[----:B------:R-:W-:-:S04]  /*10030*/  ULOP3.LUT UR7, UR13, 0x2, URZ, 0xfc, !UPT ;  /* 0x000000020d077892 */ /* 0x000fc8000f8efc3f */
[----:B------:R-:W-:-:S06]  /*10040*/  UISETP.NE.AND UP0, UPT, UR7, 0x3, UPT ;  /* 0x000000030700788c */ /* 0x000fcc000bf05270 */
[----:B------:R-:W-:-:S13]  /*10050*/  PLOP3.LUT P0, PT, PT, PT, UP0, 0x80, 0x0 ;  /* 0x000000000000781c */ /* 0x000fda0003f0f008 */
[----:B------:R-:W-:Y:S05]  /*10060*/  @!P0 BRA `(.L_x_313) ;  /* 0x0000000000048947 */ /* 0x000fea0003800000 */
[----:B------:R-:W-:Y:S01]  /*10070*/  BPT.TRAP 0x1 ;  /* 0x000000040000795c */ /* 0x000fe20000300000 */
.L_x_313:
[----:B------:R-:W0:Y:S01]  /*10080*/  S2R R3, SR_CgaCtaId ;  /* 0x0000000000037919 */ /* 0x000e220000008800 */
[----:B------:R-:W-:-:S04]  /*10090*/  MOV R2, 0x400 ;  /* 0x0000040000027802 */ /* 0x000fc80000000f00 */
[----:B0-----:R-:W-:Y:S02]  /*100a0*/  LEA R3, R3, R2, 0x18 ;  /* 0x0000000203037211 */ /* 0x001fe400078ec0ff */
[----:B------:R-:W-:-:S03]  /*100b0*/  SHF.L.U32 R2, R0, 0x1f, RZ ;  /* 0x0000001f00027819 */ /* 0x000fc600000006ff */
[----:B------:R-:W-:-:S04]  /*100c0*/  VIADD R3, R3, 0x18 ;  /* 0x0000001803037836 */ /* 0x000fc80000000000 */
[C---:B------:R-:W-:Y:S02]  /*100d0*/  IMAD R7, R8.reuse, 0x8, R3 ;  /* 0x0000000808077824 */ /* 0x040fe400078e0203 */
[----:B------:R-:W-:Y:S02]  /*100e0*/  VIADD R8, R8, 0x1 ;  /* 0x0000000108087836 */ /* 0x000fe40000000000 */
[----:B------:R-:W0:Y:S03]  /*100f0*/  SYNCS.PHASECHK.TRANS64.TRYWAIT P0, [R7+URZ], R2 ;  /* 0x00000002070075a7 */ /* 0x000e26000800017f */
[----:B------:R-:W-:-:S04]  /*10100*/  ISETP.NE.AND P1, PT, R8, 0x3, PT ;  /* 0x000000030800780c */ /* 0x000fc80003f25270 */
[----:B------:R-:W-:Y:S02]  /*10110*/  SEL R5, RZ, 0x1, P1 ;  /* 0x00000001ff057807 */ /* 0x000fe40000800000 */
[----:B------:R-:W-:Y:S02]  /*10120*/  SEL R8, R8, RZ, P1 ;  /* 0x000000ff08087207 */ /* 0x000fe40000800000 */
[----:B------:R-:W-:-:S03]  /*10130*/  LOP3.LUT R5, R0, R5, RZ, 0x3c, !PT ;  /* 0x0000000500057212 */ /* 0x000fc600078e3cff */
[----:B------:R-:W-:Y:S01]  /*10140*/  IMAD R9, R8, 0x8, R3 ;  /* 0x0000000808097824 */ /* 0x000fe200078e0203 */
[----:B------:R-:W-:Y:S01]  /*10150*/  SHF.L.U32 R4, R5, 0x1f, RZ ;  /* 0x0000001f05047819 */ /* 0x000fe200000006ff */
[----:B0-----:R-:W-:Y:S06]  /*10160*/  @!P0 BRA `(.L_x_314) ;  /* 0x0000000000cc8947 */ /* 0x001fec0003800000 */
.L_x_324:
[----:B------:R-:W1:Y:S01]  /*10170*/  SYNCS.PHASECHK.TRANS64.TRYWAIT P0, [R9+URZ], R4 ;  /* 0x00000004090075a7 */ /* 0x000e62000800017f */
[----:B------:R-:W-:-:S05]  /*10180*/  VIADD R0, R8, 0x1 ;  /* 0x0000000108007836 */ /* 0x000fca0000000000 */
[----:B------:R-:W-:-:S04]  /*10190*/  ISETP.NE.AND P1, PT, R0, 0x3, PT ;  /* 0x000000030000780c */ /* 0x000fc80003f25270 */
[----:B0-----:R-:W-:Y:S02]  /*101a0*/  SEL R2, RZ, 0x1, P1 ;  /* 0x00000001ff027807 */ /* 0x001fe40000800000 */
[----:B------:R-:W-:Y:S02]  /*101b0*/  SEL R0, R0, RZ, P1 ;  /* 0x000000ff00007207 */ /* 0x000fe40000800000 */
[----:B------:R-:W-:Y:S01]  /*101c0*/  LOP3.LUT R2, R5, R2, RZ, 0x3c, !PT ;  /* 0x0000000205027212 */ /* 0x000fe200078e3cff */
[----:B-1----:R-:W-:Y:S06]  /*101d0*/  @!P0 BRA `(.L_x_315) ;  /* 0x0000000000c48947 */ /* 0x002fec0003800000 */
.L_x_325:
[----:B------:R-:W-:Y:S01]  /*101e0*/  IMAD R3, R0, 0x8, R3 ;  /* 0x0000000800037824 */ /* 0x000fe200078e0203 */
[----:B------:R-:W-:-:S07]  /*101f0*/  SHF.L.U32 R0, R2, 0x1f, RZ ;  /* 0x0000001f02007819 */ /* 0x000fce00000006ff */
.L_x_316:
[----:B-1----:R1:W2:Y:S02]  /*10200*/  SYNCS.PHASECHK.TRANS64.TRYWAIT P0, [R3+URZ], R0 ;  /* 0x00000000030075a7 */ /* 0x0022a4000800017f */
[----:B--2---:R-:W-:Y:S05]  /*10210*/  @!P0 NANOSLEEP.SYNCS 0x989680 ;  /* 0x009896800000895d */ /* 0x004fea0003900000 */
[----:B------:R-:W2:Y:S02]  /*10220*/  @!P0 SYNCS.PHASECHK.TRANS64 P0, [R3+URZ], R0 ;  /* 0x00000000030085a7 */ /* 0x000ea4000800007f */
[----:B--2---:R-:W-:Y:S05]  /*10230*/  @!P0 BRA `(.L_x_316) ;  /* 0xfffffffc00f08947 */ /* 0x004fea000383ffff */
.L_x_312:
[----:B------:R-:W-:Y:S05]  /*10240*/  BSYNC B0 ;  /* 0x0000000000007941 */ /* 0x000fea0003800000 */
.L_x_311:
[----:B------:R-:W-:Y:S05]  /*10250*/  EXIT ;  /* 0x000000000000794d */ /* 0x000fea0003800000 */
.L_x_17:
[----:B-1----:R-:W-:-:S04]  /*10260*/  IMAD.U32 R3, RZ, RZ, UR6 ;  /* 0x00000006ff037e24 */ /* 0x002fc8000f8e00ff */
[----:B------:R1:W2:Y:S03]  /*10270*/  SYNCS.PHASECHK.TRANS64.TRYWAIT P0, [R3+URZ], R0 ;  /* 0x00000000030075a7 */ /* 0x0002a6000800017f */
[----:B--2---:R-:W-:Y:S05]  /*10280*/  @!P0 NANOSLEEP.SYNCS 0x989680 ;  /* 0x009896800000895d */ /* 0x004fea0003900000 */
[----:B------:R-:W2:Y:S02]  /*10290*/  @!P0 SYNCS.PHASECHK.TRANS64 P0, [R3+URZ], R0 ;  /* 0x00000000030085a7 */ /* 0x000ea4000800007f */
[----:B--2---:R-:W-:Y:S05]  /*102a0*/  @!P0 BRA `(.L_x_17) ;  /* 0xfffffffc00ec8947 */ /* 0x004fea000383ffff */
[----:B------:R-:W-:Y:S05]  /*102b0*/  BRA `(.L_x_16) ;  /* 0xffffff18001c7947 */ /* 0x000fea000383ffff */
.L_x_23:
[----:B-----5:R2:W-:Y:S02]  /*102c0*/  STL [R1+0x80], R0 ;  /* 0x0000800001007387 */ /* 0x0205e40000100800 */
[----:B--2---:R-:W-:-:S04]  /*102d0*/  IMAD.U32 R0, RZ, RZ, UR16 ;  /* 0x00000010ff007e24 */ /* 0x004fc8000f8e00ff */
[----:B------:R2:W3:Y:S03]  /*102e0*/  SYNCS.PHASECHK.TRANS64.TRYWAIT P0, [R0+URZ], R229 ;  /* 0x000000e5000075a7 */ /* 0x0004e6000800017f */
[----:B---3--:R-:W-:Y:S05]  /*102f0*/  @!P0 NANOSLEEP.SYNCS 0x989680 ;  /* 0x009896800000895d */ /* 0x008fea0003900000 */
[----:B------:R2:W3:Y:S02]  /*10300*/  @!P0 SYNCS.PHASECHK.TRANS64 P0, [R0+URZ], R229 ;  /* 0x000000e5000085a7 */ /* 0x0004e4000800007f */
[----:B--2---:R2:W5:Y:S02]  /*10310*/  LDL.LU R0, [R1+0x80] ;  /* 0x0000800001007983 */ /* 0x0045640000300800 */
[----:B--23--:R-:W-:Y:S05]  /*10320*/  @!P0 BRA `(.L_x_23) ;  /* 0xfffffffc00e48947 */ /* 0x00cfea000383ffff */
[----:B------:R-:W-:Y:S05]  /*10330*/  BRA `(.L_x_22) ;  /* 0xffffff2800e87947 */ /* 0x000fea000383ffff */
.L_x_298:
[----:B------:R-:W-:Y:S01]  /*10340*/  BSSY B1, `(.L_x_317) ;  /* 0x0000006000017945 */ /* 0x000fe20003800000 */
[----:B------:R-:W-:-:S07]  /*10350*/  IMAD.MOV.U32 R2, RZ, RZ, -0x1 ;  /* 0xffffffffff027424 */ /* 0x000fce00078e00ff */
[----:B------:R-:W-:Y:S05]  /*10360*/  WARPSYNC.COLLECTIVE R2, `(.L_x_318) ;  /* 0x00000000020c7348 */ /* 0x000fea0003c00000 */
[----:B------:R-:W-:Y:S02]  /*10370*/  ELECT P1, UR62, PT ;  /* 0x00000000003e782f */ /* 0x000fe40003820000 */
[----:B------:R-:W-:Y:S01]  /*10380*/  MOV R2, UR62 ;  /* 0x0000003e00027c02 */ /* 0x000fe20008000f00 */
[----:B------:R-:W-:Y:S10]  /*10390*/  ENDCOLLECTIVE ;  /* 0x000000000000791b */ /* 0x000ff40003800000 */
.L_x_318:
[----:B------:R-:W-:Y:S05]  /*103a0*/  BSYNC B1 ;  /* 0x0000000000017941 */ /* 0x000fea0003800000 */
.L_x_317:
[----:B------:R-:W-:Y:S05]  /*103b0*/  BRA `(.L_x_319) ;  /* 0xfffffff000407947 */ /* 0x000fea000383ffff */
.L_x_301:
[----:B-1----:R1:W2:Y:S02]  /*103c0*/  SYNCS.PHASECHK.TRANS64.TRYWAIT P1, [R13+URZ+0x18], R4 ;  /* 0x000018040d0075a7 */ /* 0x0022a4000802017f */
[----:B--2---:R-:W-:Y:S05]  /*103d0*/  @!P1 NANOSLEEP.SYNCS 0x989680 ;  /* 0x009896800000995d */ /* 0x004fea0003900000 */
[----:B------:R-:W2:Y:S02]  /*103e0*/  @!P1 SYNCS.PHASECHK.TRANS64 P1, [R13+URZ+0x18], R4 ;  /* 0x000018040d0095a7 */ /* 0x000ea4000802007f */
[----:B--2---:R-:W-:Y:S05]  /*103f0*/  @!P1 BRA `(.L_x_301) ;  /* 0xfffffffc00f09947 */ /* 0x004fea000383ffff */
[----:B------:R-:W-:Y:S05]  /*10400*/  BRA `(.L_x_320) ;  /* 0xfffffff000747947 */ /* 0x000fea000383ffff */
.L_x_310:
[----:B------:R-:W-:Y:S01]  /*10410*/  BSSY B0, `(.L_x_321) ;  /* 0x0000006000007945 */ /* 0x000fe20003800000 */
[----:B------:R-:W-:-:S07]  /*10420*/  IMAD.MOV.U32 R2, RZ, RZ, -0x1 ;  /* 0xffffffffff027424 */ /* 0x000fce00078e00ff */
[----:B------:R-:W-:Y:S05]  /*10430*/  WARPSYNC.COLLECTIVE R2, `(.L_x_322) ;  /* 0x00000000020c7348 */ /* 0x000fea0003c00000 */
[----:B------:R-:W-:Y:S02]  /*10440*/  ELECT P1, UR62, PT ;  /* 0x00000000003e782f */ /* 0x000fe40003820000 */
[----:B------:R-:W-:Y:S01]  /*10450*/  MOV R2, UR62 ;  /* 0x0000003e00027c02 */ /* 0x000fe20008000f00 */
[----:B------:R-:W-:Y:S10]  /*10460*/  ENDCOLLECTIVE ;  /* 0x000000000000791b */ /* 0x000ff40003800000 */
.L_x_322:
[----:B------:R-:W-:Y:S05]  /*10470*/  BSYNC B0 ;  /* 0x0000000000007941 */ /* 0x000fea0003800000 */
.L_x_321:
[----:B------:R-:W-:Y:S01]  /*10480*/  PLOP3.LUT P0, PT, P1, PT, PT, 0x80, 0x0 ;  /* 0x000000000000781c */ /* 0x000fe20000f0f070 */
[----:B------:R-:W-:-:S12]  /*10490*/  BRA `(.L_x_323) ;  /* 0xfffffff800dc7947 */ /* 0x000fd8000383ffff */
.L_x_314:
[----:B0-----:R0:W1:Y:S02]  /*104a0*/  SYNCS.PHASECHK.TRANS64.TRYWAIT P0, [R7+URZ], R2 ;  /* 0x00000002070075a7 */ /* 0x001064000800017f */
[----:B-1----:R-:W-:Y:S05]  /*104b0*/  @!P0 NANOSLEEP.SYNCS 0x989680 ;  /* 0x009896800000895d */ /* 0x002fea0003900000 */
[----:B------:R-:W1:Y:S02]  /*104c0*/  @!P0 SYNCS.PHASECHK.TRANS64 P0, [R7+URZ], R2 ;  /* 0x00000002070085a7 */ /* 0x000e64000800007f */
[----:B-1----:R-:W-:Y:S05]  /*104d0*/  @!P0 BRA `(.L_x_314) ;  /* 0xfffffffc00f08947 */ /* 0x002fea000383ffff */
[----:B------:R-:W-:Y:S05]  /*104e0*/  BRA `(.L_x_324) ;  /* 0xfffffffc00207947 */ /* 0x000fea000383ffff */
.L_x_315:
[----:B0-----:R0:W1:Y:S02]  /*104f0*/  SYNCS.PHASECHK.TRANS64.TRYWAIT P0, [R9+URZ], R4 ;  /* 0x00000004090075a7 */ /* 0x001064000800017f */
[----:B-1----:R-:W-:Y:S05]  /*10500*/  @!P0 NANOSLEEP.SYNCS 0x989680 ;  /* 0x009896800000895d */ /* 0x002fea0003900000 */
[----:B------:R-:W1:Y:S02]  /*10510*/  @!P0 SYNCS.PHASECHK.TRANS64 P0, [R9+URZ], R4 ;  /* 0x00000004090085a7 */ /* 0x000e64000800007f */
[----:B-1----:R-:W-:Y:S05]  /*10520*/  @!P0 BRA `(.L_x_315) ;  /* 0xfffffffc00f08947 */ /* 0x002fea000383ffff */
[----:B------:R-:W-:Y:S05]  /*10530*/  BRA `(.L_x_325) ;  /* 0xfffffffc00287947 */ /* 0x000fea000383ffff */
.L_x_326:
[----:B------:R-:W-:-:S00]  /*10540*/  BRA `(.L_x_326) ;  /* 0xfffffffc00fc7947 */ /* 0x000fc0000383ffff */
[----:B------:R-:W-:-:S00]  /*10550*/  NOP ;  /* 0x0000000000007918 */ /* 0x000fc00000000000 */
        /* <DEDUP_REMOVED lines=10> */
.L_x_327:


//--------------------- .nv.shared._ZN7cutlass13device_kernelINS_4gemm6kernel13GemmUniversalIN4cute5tupleIJiiiiEEENS1_10collective13CollectiveMmaINS1_37MainloopSm90TmaGmmaWarpSpecializedFP8ILi3ENS5_IJNS4_1CILi1EEESB_SB_EEENS1_35KernelTmaWarpSpecializedCooperativeEEENS5_IJNSA_ILi256EEENSA_ILi128EEESG_EEENS_12float_e5m2_tENS5_IJlSB_lEEESI_SJ_NS4_8TiledMMAINS4_8MMA_AtomIJNS4_4SM904GMMA31MMA_64x128x32_F32E5M2E5M2_SS_TNILNSN_7ScaleInE1ELSP_1EEEEEENS4_6LayoutINS5_IJNSA_ILi2EEESB_SB_EEENS5_IJSB_NSA_ILi0EEESV_EEEEENS5_IJNS4_10UnderscoreESY_SY_EEEEENS4_13SM90_TMA_LOADENS4_14ComposedLayoutINS4_7SwizzleILi3ELi4ELi3EEENS4_18smem_ptr_flag_bitsILi8EEENSS_INS5_IJNSA_ILi8EEESG_EEENS5_IJSG_SB_EEEEEEEvNS4_8identityES11_S1B_vS1C_EENS_8epilogue10collective6detail29Sm90TmaWarpSpecializedAdapterINS1F_15DefaultEpilogueISI_SJ_SJ_NS1E_6thread17LinearCombinationISI_Li1EffLNS1J_9ScaleType4KindE0ELNS_15FloatRoundStyleE2ESI_EENS1_15EpilogueDefaultEEEEEvvEEEEvNT_6ParamsE --------------------------
	.section	.nv.shared._ZN7cutlass13device_kernelINS_4gemm6kernel13GemmUniversalIN4cute5tupleIJiiiiEEENS1_10collective13CollectiveMmaINS1_37MainloopSm90TmaGmmaWarpSpecializedFP8ILi3ENS5_IJNS4_1CILi1EEESB_SB_EEENS1_35KernelTmaWarpSpecializedCooperativeEEENS5_IJNSA_ILi256EEENSA_ILi128EEESG_EEENS_12float_e5m2_tENS5_IJlSB_lEEESI_SJ_NS4_8TiledMMAINS4_8MMA_AtomIJNS4_4SM904GMMA31MMA_64x128x32_F32E5M2E5M2_SS_TNILNSN_7ScaleInE1ELSP_1EEEEEENS4_6LayoutINS5_IJNSA_ILi2EEESB_SB_EEENS5_IJSB_NSA_ILi0EEESV_EEEEENS5_IJNS4_10UnderscoreESY_SY_EEEEENS4_13SM90_TMA_LOADENS4_14ComposedLayoutINS4_7SwizzleILi3ELi4ELi3EEENS4_18smem_ptr_flag_bitsILi8EEENSS_INS5_IJNSA_ILi8EEESG_EEENS5_IJSG_SB_EEEEEEEvNS4_8identityES11_S1B_vS1C_EENS_8epilogue10collective6detail29Sm90TmaWarpSpecializedAdapterINS1F_15DefaultEpilogueISI_SJ_SJ_NS1E_6thread17LinearCombinationISI_Li1EffLNS1J_9ScaleType4KindE0ELNS_15FloatRoundStyleE2ESI_EENS1_15EpilogueDefaultEEEEEvvEEEEvNT_6ParamsE,"aw",@nobits
	.sectionflags	@""
	.align	16
	.zero		1024


//--------------------- .nv.shared.reserved.0     --------------------------
	.section	.nv.shared.reserved.0,"aw",@nobits
	.weak		__nv_reservedSMEM_offset_0_alias
	.size		__nv_reservedSMEM_offset_0_alias, 0, 0
	.other		__nv_reservedSMEM_offset_0_alias,@"STO_CUDA_RESERVED_SHARED STV_DEFAULT"
__nv_reservedSMEM_offset_0_alias:
	.zero		0


//--------------------- .nv.global                --------------------------
	.section	.nv.global,"aw",@nobits
.nv.global:
	.type		_ZN40_INTERNAL_75ce0a65_4_k_cu_08e498e0_267854cute1_E,@object
	.size		_ZN40_INTERNAL_75ce0a65_4_k_cu_08e498e0_267854cute1_E,(_ZN40_INTERNAL_75ce0a65_4_k_cu_08e498e0_267854cuda3std3__45__cpo6cbeginE - _ZN40_INTERNAL_75ce0a65_4_k_cu_08e498e0_267854cute1_E)
_ZN40_INTERNAL_75ce0a65_4_k_cu_08e498e0_267854cute1_E:
	.zero		1
	.type		_ZN40_INTERNAL_75ce0a65_4_k_cu_08e498e0_267854cuda3std3__45__cpo6cbeginE,@object
	.size		_ZN40_INTERNAL_75ce0a65_4_k_cu_08e498e0_267854cuda3std3__45__cpo6cbeginE,(_ZN40_INTERNAL_75ce0a65_4_k_cu_08e498e0_267854cuda3std3__48in_placeE - _ZN40_INTERNAL_75ce0a65_4_k_cu_08e498e0_267854cuda3std3__45__cpo6cbeginE)
_ZN40_INTERNAL_75ce0a65_4_k_cu_08e498e0_267854cuda3std3__45__cpo6cbeginE:
	.zero		1
	.type		_ZN40_INTERNAL_75ce0a65_4_k_cu_08e498e0_267854cuda3std3__48in_placeE,@object
	.size		_ZN40_INTERNAL_75ce0a65_4_k_cu_08e498e0_267854cuda3std3__48in_placeE,(_ZN40_INTERNAL_75ce0a65_4_k_cu_08e498e0_267854cuda3std6ranges3__45__cpo9iter_moveE - _ZN40_INTERNAL_75ce0a65_4_k_cu_08e498e0_267854cuda3std3__48in_placeE)
_ZN40_INTERNAL_75ce0a65_4_k_cu_08e498e0_267854cuda3std3__48in_placeE:
	.zero		1
	.type		_ZN40_INTERNAL_75ce0a65_4_k_cu_08e498e0_267854cuda3std6ranges3__45__cpo9iter_moveE,@object
	.size		_ZN40_INTERNAL_75ce0a65_4_k_cu_08e498e0_267854cuda3std6ranges3__45__cpo9iter_moveE,(_ZN40_INTERNAL_75ce0a65_4_k_cu_08e498e0_267854cuda3std3__45__cpo5beginE - _ZN40_INTERNAL_75ce0a65_4_k_cu_08e498e0_267854cuda3std6ranges3__45__cpo9iter_moveE)
_ZN40_INTERNAL_75ce0a65_4_k_cu_08e498e0_267854cuda3std6ranges3__45__cpo9iter_moveE:
	.zero		1
	.type		_ZN40_INTERNAL_75ce0a65_4_k_cu_08e498e0_267854cuda3std3__45__cpo5beginE,@object
	.size		_ZN40_INTERNAL_75ce0a65_4_k_cu_08e498e0_267854cuda3std3__45__cpo5beginE,(_ZN40_INTERNAL_75ce0a65_4_k_cu_08e498e0_267854cuda3std3__442_GLOBAL__N__75ce0a65_4_k_cu_08e498e0_267856ignoreE - _ZN40_INTERNAL_75ce0a65_4_k_cu_08e498e0_267854cuda3std3__45__cpo5beginE)
_ZN40_INTERNAL_75ce0a65_4_k_cu_08e498e0_267854cuda3std3__45__cpo5beginE:
	.zero		1
	.type		_ZN40_INTERNAL_75ce0a65_4_k_cu_08e498e0_267854cuda3std3__442_GLOBAL__N__75ce0a65_4_k_cu_08e498e0_267856ignoreE,@object
	.size		_ZN40_INTERNAL_75ce0a65_4_k_cu_08e498e0_267854cuda3std3__442_GLOBAL__N__75ce0a65_4_k_cu_08e498e0_267856ignoreE,(_ZN40_INTERNAL_75ce0a65_4_k_cu_08e498e0_267854cute7productE - _ZN40_INTERNAL_75ce0a65_4_k_cu_08e498e0_267854cuda3std3__442_GLOBAL__N__75ce0a65_4_k_cu_08e498e0_267856ignoreE)
_ZN40_INTERNAL_75ce0a65_4_k_cu_08e498e0_267854cuda3std3__442_GLOBAL__N__75ce0a65_4_k_cu_08e498e0_267856ignoreE:
	.zero		1
	.type		_ZN40_INTERNAL_75ce0a65_4_k_cu_08e498e0_267854cute7productE,@object
	.size		_ZN40_INTERNAL_75ce0a65_4_k_cu_08e498e0_267854cute7productE,(_ZN40_INTERNAL_75ce0a65_4_k_cu_08e498e0_267854cuda3std3__45__cpo3endE - _ZN40_INTERNAL_75ce0a65_4_k_cu_08e498e0_267854cute7productE)
_ZN40_INTERNAL_75ce0a65_4_k_cu_08e498e0_267854cute7productE:
	.zero		1
	.type		_ZN40_INTERNAL_75ce0a65_4_k_cu_08e498e0_267854cuda3std3__45__cpo3endE,@object
	.size		_ZN40_INTERNAL_75ce0a65_4_k_cu_08e498e0_267854cuda3std3__45__cpo3endE,(_ZN40_INTERNAL_75ce0a65_4_k_cu_08e498e0_267854cuda3std3__419piecewise_constructE - _ZN40_INTERNAL_75ce0a65_4_k_cu_08e498e0_267854cuda3std3__45__cpo3endE)
_ZN40_INTERNAL_75ce0a65_4_k_cu_08e498e0_267854cuda3std3__45__cpo3endE:
	.zero		1
	.type		_ZN40_INTERNAL_75ce0a65_4_k_cu_08e498e0_267854cuda3std3__419piecewise_constructE,@object
	.size		_ZN40_INTERNAL_75ce0a65_4_k_cu_08e498e0_267854cuda3std3__419piecewise_constructE,(_ZN40_INTERNAL_75ce0a65_4_k_cu_08e498e0_267854cuda3std3__45__cpo4cendE - _ZN40_INTERNAL_75ce0a65_4_k_cu_08e498e0_267854cuda3std3__419piecewise_constructE)
_ZN40_INTERNAL_75ce0a65_4_k_cu_08e498e0_267854cuda3std3__419piecewise_constructE:
	.zero		1
	.type		_ZN40_INTERNAL_75ce0a65_4_k_cu_08e498e0_267854cuda3std3__45__cpo4cendE,@object
	.size		_ZN40_INTERNAL_75ce0a65_4_k_cu_08e498e0_267854cuda3std3__45__cpo4cendE,(_ZN40_INTERNAL_75ce0a65_4_k_cu_08e498e0_267854cuda3std6ranges3__45__cpo4swapE - _ZN40_INTERNAL_75ce0a65_4_k_cu_08e498e0_267854cuda3std3__45__cpo4cendE)
_ZN40_INTERNAL_75ce0a65_4_k_cu_08e498e0_267854cuda3std3__45__cpo4cendE:
	.zero		1
	.type		_ZN40_INTERNAL_75ce0a65_4_k_cu_08e498e0_267854cuda3std6ranges3__45__cpo4swapE,@object
	.size		_ZN40_INTERNAL_75ce0a65_4_k_cu_08e498e0_267854cuda3std6ranges3__45__cpo4swapE,(.L_7 - _ZN40_INTERNAL_75ce0a65_4_k_cu_08e498e0_267854cuda3std6ranges3__45__cpo4swapE)
_ZN40_INTERNAL_75ce0a65_4_k_cu_08e498e0_267854cuda3std6ranges3__45__cpo4swapE:
	.zero		1
.L_7:


//--------------------- .nv.constant0._ZN7cutlass13device_kernelINS_4gemm6kernel13GemmUniversalIN4cute5tupleIJiiiiEEENS1_10collective13CollectiveMmaINS1_37MainloopSm90TmaGmmaWarpSpecializedFP8ILi3ENS5_IJNS4_1CILi1EEESB_SB_EEENS1_35KernelTmaWarpSpecializedCooperativeEEENS5_IJNSA_ILi256EEENSA_ILi128EEESG_EEENS_12float_e5m2_tENS5_IJlSB_lEEESI_SJ_NS4_8TiledMMAINS4_8MMA_AtomIJNS4_4SM904GMMA31MMA_64x128x32_F32E5M2E5M2_SS_TNILNSN_7ScaleInE1ELSP_1EEEEEENS4_6LayoutINS5_IJNSA_ILi2EEESB_SB_EEENS5_IJSB_NSA_ILi0EEESV_EEEEENS5_IJNS4_10UnderscoreESY_SY_EEEEENS4_13SM90_TMA_LOADENS4_14ComposedLayoutINS4_7SwizzleILi3ELi4ELi3EEENS4_18smem_ptr_flag_bitsILi8EEENSS_INS5_IJNSA_ILi8EEESG_EEENS5_IJSG_SB_EEEEEEEvNS4_8identityES11_S1B_vS1C_EENS_8epilogue10collective6detail29Sm90TmaWarpSpecializedAdapterINS1F_15DefaultEpilogueISI_SJ_SJ_NS1E_6thread17LinearCombinationISI_Li1EffLNS1J_9ScaleType4KindE0ELNS_15FloatRoundStyleE2ESI_EENS1_15EpilogueDefaultEEEEEvvEEEEvNT_6ParamsE --------------------------
	.section	.nv.constant0._ZN7cutlass13device_kernelINS_4gemm6kernel13GemmUniversalIN4cute5tupleIJiiiiEEENS1_10collective13CollectiveMmaINS1_37MainloopSm90TmaGmmaWarpSpecializedFP8ILi3ENS5_IJNS4_1CILi1EEESB_SB_EEENS1_35KernelTmaWarpSpecializedCooperativeEEENS5_IJNSA_ILi256EEENSA_ILi128EEESG_EEENS_12float_e5m2_tENS5_IJlSB_lEEESI_SJ_NS4_8TiledMMAINS4_8MMA_AtomIJNS4_4SM904GMMA31MMA_64x128x32_F32E5M2E5M2_SS_TNILNSN_7ScaleInE1ELSP_1EEEEEENS4_6LayoutINS5_IJNSA_ILi2EEESB_SB_EEENS5_IJSB_NSA_ILi0EEESV_EEEEENS5_IJNS4_10UnderscoreESY_SY_EEEEENS4_13SM90_TMA_LOADENS4_14ComposedLayoutINS4_7SwizzleILi3ELi4ELi3EEENS4_18smem_ptr_flag_bitsILi8EEENSS_INS5_IJNSA_ILi8EEESG_EEENS5_IJSG_SB_EEEEEEEvNS4_8identityES11_S1B_vS1C_EENS_8epilogue10collective6detail29Sm90TmaWarpSpecializedAdapterINS1F_15DefaultEpilogueISI_SJ_SJ_NS1E_6thread17LinearCombinationISI_Li1EffLNS1J_9ScaleType4KindE0ELNS_15FloatRoundStyleE2ESI_EENS1_15EpilogueDefaultEEEEEvvEEEEvNT_6ParamsE,"a",@progbits
	.sectionflags	@""
	.align	4
.nv.constant0._ZN7cutlass13device_kernelINS_4gemm6kernel13GemmUniversalIN4cute5tupleIJiiiiEEENS1_10collective13CollectiveMmaINS1_37MainloopSm90TmaGmmaWarpSpecializedFP8ILi3ENS5_IJNS4_1CILi1EEESB_SB_EEENS1_35KernelTmaWarpSpecializedCooperativeEEENS5_IJNSA_ILi256EEENSA_ILi128EEESG_EEENS_12float_e5m2_tENS5_IJlSB_lEEESI_SJ_NS4_8TiledMMAINS4_8MMA_AtomIJNS4_4SM904GMMA31MMA_64x128x32_F32E5M2E5M2_SS_TNILNSN_7ScaleInE1ELSP_1EEEEEENS4_6LayoutINS5_IJNSA_ILi2EEESB_SB_EEENS5_IJSB_NSA_ILi0EEESV_EEEEENS5_IJNS4_10UnderscoreESY_SY_EEEEENS4_13SM90_TMA_LOADENS4_14ComposedLayoutINS4_7SwizzleILi3ELi4ELi3EEENS4_18smem_ptr_flag_bitsILi8EEENSS_INS5_IJNSA_ILi8EEESG_EEENS5_IJSG_SB_EEEEEEEvNS4_8identityES11_S1B_vS1C_EENS_8epilogue10collective6detail29Sm90TmaWarpSpecializedAdapterINS1F_15DefaultEpilogueISI_SJ_SJ_NS1E_6thread17LinearCombinationISI_Li1EffLNS1J_9ScaleType4KindE0ELNS_15FloatRoundStyleE2ESI_EENS1_15EpilogueDefaultEEEEEvvEEEEvNT_6ParamsE:
	.zero		1664


//--------------------- SYMBOLS --------------------------

	.type		.nv.reservedSmem.offset0,@object
	.size		.nv.reservedSmem.offset0,0x4
